//
// Generated by NVIDIA NVVM Compiler
//
// Compiler Build ID: CL-36424714
// Cuda compilation tools, release 13.0, V13.0.88
// Based on NVVM 20.0.0
//

.version 9.0
.target sm_100
.address_size 64

	// .globl	_Z12best_shufflePKiPiS1_i

.visible .entry _Z12best_shufflePKiPiS1_i(
	.param .u64 .ptr .align 1 _Z12best_shufflePKiPiS1_i_param_0,
	.param .u64 .ptr .align 1 _Z12best_shufflePKiPiS1_i_param_1,
	.param .u64 .ptr .align 1 _Z12best_shufflePKiPiS1_i_param_2,
	.param .u32 _Z12best_shufflePKiPiS1_i_param_3
)
{
	.local .align 16 .b8 	__local_depot0[768];
	.reg .b64 	%SP;
	.reg .b64 	%SPL;
	.reg .pred 	%p<55>;
	.reg .b16 	%rs<4>;
	.reg .b32 	%r<231>;
	.reg .b64 	%rd<98>;

	mov.u64 	%SPL, __local_depot0;
	ld.param.u64 	%rd11, [_Z12best_shufflePKiPiS1_i_param_0];
	ld.param.u64 	%rd12, [_Z12best_shufflePKiPiS1_i_param_1];
	ld.param.u64 	%rd10, [_Z12best_shufflePKiPiS1_i_param_2];
	ld.param.u32 	%r61, [_Z12best_shufflePKiPiS1_i_param_3];
	cvta.to.global.u64 	%rd1, %rd11;
	cvta.to.global.u64 	%rd2, %rd12;
	add.u64 	%rd3, %SPL, 0;
	add.u64 	%rd4, %SPL, 512;
	mov.u32 	%r62, %tid.x;
	mov.u32 	%r63, %ntid.x;
	mov.u32 	%r64, %ctaid.x;
	mad.lo.s32 	%r1, %r63, %r64, %r62;
	setp.ge.s32 	%p1, %r1, %r61;
	@%p1 bra 	$L__BB0_38;
	mov.b32 	%r214, 0;
	st.local.v4.u32 	[%rd3], {%r214, %r214, %r214, %r214};
	st.local.v4.u32 	[%rd3+16], {%r214, %r214, %r214, %r214};
	st.local.v4.u32 	[%rd3+32], {%r214, %r214, %r214, %r214};
	st.local.v4.u32 	[%rd3+48], {%r214, %r214, %r214, %r214};
	st.local.v4.u32 	[%rd3+64], {%r214, %r214, %r214, %r214};
	st.local.v4.u32 	[%rd3+80], {%r214, %r214, %r214, %r214};
	st.local.v4.u32 	[%rd3+96], {%r214, %r214, %r214, %r214};
	st.local.v4.u32 	[%rd3+112], {%r214, %r214, %r214, %r214};
	st.local.v4.u32 	[%rd3+128], {%r214, %r214, %r214, %r214};
	st.local.v4.u32 	[%rd3+144], {%r214, %r214, %r214, %r214};
	st.local.v4.u32 	[%rd3+160], {%r214, %r214, %r214, %r214};
	st.local.v4.u32 	[%rd3+176], {%r214, %r214, %r214, %r214};
	st.local.v4.u32 	[%rd3+192], {%r214, %r214, %r214, %r214};
	st.local.v4.u32 	[%rd3+208], {%r214, %r214, %r214, %r214};
	st.local.v4.u32 	[%rd3+224], {%r214, %r214, %r214, %r214};
	st.local.v4.u32 	[%rd3+240], {%r214, %r214, %r214, %r214};
	st.local.v4.u32 	[%rd3+256], {%r214, %r214, %r214, %r214};
	st.local.v4.u32 	[%rd3+272], {%r214, %r214, %r214, %r214};
	st.local.v4.u32 	[%rd3+288], {%r214, %r214, %r214, %r214};
	st.local.v4.u32 	[%rd3+304], {%r214, %r214, %r214, %r214};
	st.local.v4.u32 	[%rd3+320], {%r214, %r214, %r214, %r214};
	st.local.v4.u32 	[%rd3+336], {%r214, %r214, %r214, %r214};
	st.local.v4.u32 	[%rd3+352], {%r214, %r214, %r214, %r214};
	st.local.v4.u32 	[%rd3+368], {%r214, %r214, %r214, %r214};
	st.local.v4.u32 	[%rd3+384], {%r214, %r214, %r214, %r214};
	st.local.v4.u32 	[%rd3+400], {%r214, %r214, %r214, %r214};
	st.local.v4.u32 	[%rd3+416], {%r214, %r214, %r214, %r214};
	st.local.v4.u32 	[%rd3+432], {%r214, %r214, %r214, %r214};
	st.local.v4.u32 	[%rd3+448], {%r214, %r214, %r214, %r214};
	st.local.v4.u32 	[%rd3+464], {%r214, %r214, %r214, %r214};
	st.local.v4.u32 	[%rd3+480], {%r214, %r214, %r214, %r214};
	st.local.v4.u32 	[%rd3+496], {%r214, %r214, %r214, %r214};
	st.local.v4.b32 	[%rd4], {%r214, %r214, %r214, %r214};
	st.local.v4.b32 	[%rd4+16], {%r214, %r214, %r214, %r214};
	st.local.v4.b32 	[%rd4+32], {%r214, %r214, %r214, %r214};
	st.local.v4.b32 	[%rd4+48], {%r214, %r214, %r214, %r214};
	st.local.v4.b32 	[%rd4+64], {%r214, %r214, %r214, %r214};
	st.local.v4.b32 	[%rd4+80], {%r214, %r214, %r214, %r214};
	st.local.v4.b32 	[%rd4+96], {%r214, %r214, %r214, %r214};
	st.local.v4.b32 	[%rd4+112], {%r214, %r214, %r214, %r214};
	st.local.v4.b32 	[%rd4+128], {%r214, %r214, %r214, %r214};
	st.local.v4.b32 	[%rd4+144], {%r214, %r214, %r214, %r214};
	st.local.v4.b32 	[%rd4+160], {%r214, %r214, %r214, %r214};
	st.local.v4.b32 	[%rd4+176], {%r214, %r214, %r214, %r214};
	st.local.v4.b32 	[%rd4+192], {%r214, %r214, %r214, %r214};
	st.local.v4.b32 	[%rd4+208], {%r214, %r214, %r214, %r214};
	st.local.v4.b32 	[%rd4+224], {%r214, %r214, %r214, %r214};
	st.local.v4.b32 	[%rd4+240], {%r214, %r214, %r214, %r214};
	setp.lt.s32 	%p2, %r61, 1;
	@%p2 bra 	$L__BB0_14;
	and.b32  	%r2, %r61, 15;
	setp.lt.u32 	%p3, %r61, 16;
	mov.b32 	%r214, 0;
	mov.u32 	%r204, %r214;
	@%p3 bra 	$L__BB0_5;
	and.b32  	%r204, %r61, 2147483632;
	mov.b32 	%r214, 0;
	mov.u32 	%r216, %r214;
$L__BB0_4:
	.pragma "nounroll";
	mul.wide.u32 	%rd15, %r216, 4;
	add.s64 	%rd16, %rd1, %rd15;
	ld.global.u32 	%r69, [%rd16];
	mul.wide.s32 	%rd17, %r69, 4;
	add.s64 	%rd18, %rd3, %rd17;
	ld.local.u32 	%r70, [%rd18];
	add.s32 	%r71, %r70, 1;
	st.local.u32 	[%rd18], %r71;
	setp.lt.s32 	%p4, %r70, %r214;
	selp.b32 	%r72, %r214, %r71, %p4;
	ld.global.u32 	%r73, [%rd16+4];
	mul.wide.s32 	%rd19, %r73, 4;
	add.s64 	%rd20, %rd3, %rd19;
	ld.local.u32 	%r74, [%rd20];
	add.s32 	%r75, %r74, 1;
	st.local.u32 	[%rd20], %r75;
	setp.lt.s32 	%p5, %r74, %r72;
	selp.b32 	%r76, %r72, %r75, %p5;
	ld.global.u32 	%r77, [%rd16+8];
	mul.wide.s32 	%rd21, %r77, 4;
	add.s64 	%rd22, %rd3, %rd21;
	ld.local.u32 	%r78, [%rd22];
	add.s32 	%r79, %r78, 1;
	st.local.u32 	[%rd22], %r79;
	setp.lt.s32 	%p6, %r78, %r76;
	selp.b32 	%r80, %r76, %r79, %p6;
	ld.global.u32 	%r81, [%rd16+12];
	mul.wide.s32 	%rd23, %r81, 4;
	add.s64 	%rd24, %rd3, %rd23;
	ld.local.u32 	%r82, [%rd24];
	add.s32 	%r83, %r82, 1;
	st.local.u32 	[%rd24], %r83;
	setp.lt.s32 	%p7, %r82, %r80;
	selp.b32 	%r84, %r80, %r83, %p7;
	ld.global.u32 	%r85, [%rd16+16];
	mul.wide.s32 	%rd25, %r85, 4;
	add.s64 	%rd26, %rd3, %rd25;
	ld.local.u32 	%r86, [%rd26];
	add.s32 	%r87, %r86, 1;
	st.local.u32 	[%rd26], %r87;
	setp.lt.s32 	%p8, %r86, %r84;
	selp.b32 	%r88, %r84, %r87, %p8;
	ld.global.u32 	%r89, [%rd16+20];
	mul.wide.s32 	%rd27, %r89, 4;
	add.s64 	%rd28, %rd3, %rd27;
	ld.local.u32 	%r90, [%rd28];
	add.s32 	%r91, %r90, 1;
	st.local.u32 	[%rd28], %r91;
	setp.lt.s32 	%p9, %r90, %r88;
	selp.b32 	%r92, %r88, %r91, %p9;
	ld.global.u32 	%r93, [%rd16+24];
	mul.wide.s32 	%rd29, %r93, 4;
	add.s64 	%rd30, %rd3, %rd29;
	ld.local.u32 	%r94, [%rd30];
	add.s32 	%r95, %r94, 1;
	st.local.u32 	[%rd30], %r95;
	setp.lt.s32 	%p10, %r94, %r92;
	selp.b32 	%r96, %r92, %r95, %p10;
	ld.global.u32 	%r97, [%rd16+28];
	mul.wide.s32 	%rd31, %r97, 4;
	add.s64 	%rd32, %rd3, %rd31;
	ld.local.u32 	%r98, [%rd32];
	add.s32 	%r99, %r98, 1;
	st.local.u32 	[%rd32], %r99;
	setp.lt.s32 	%p11, %r98, %r96;
	selp.b32 	%r100, %r96, %r99, %p11;
	ld.global.u32 	%r101, [%rd16+32];
	mul.wide.s32 	%rd33, %r101, 4;
	add.s64 	%rd34, %rd3, %rd33;
	ld.local.u32 	%r102, [%rd34];
	add.s32 	%r103, %r102, 1;
	st.local.u32 	[%rd34], %r103;
	setp.lt.s32 	%p12, %r102, %r100;
	selp.b32 	%r104, %r100, %r103, %p12;
	ld.global.u32 	%r105, [%rd16+36];
	mul.wide.s32 	%rd35, %r105, 4;
	add.s64 	%rd36, %rd3, %rd35;
	ld.local.u32 	%r106, [%rd36];
	add.s32 	%r107, %r106, 1;
	st.local.u32 	[%rd36], %r107;
	setp.lt.s32 	%p13, %r106, %r104;
	selp.b32 	%r108, %r104, %r107, %p13;
	ld.global.u32 	%r109, [%rd16+40];
	mul.wide.s32 	%rd37, %r109, 4;
	add.s64 	%rd38, %rd3, %rd37;
	ld.local.u32 	%r110, [%rd38];
	add.s32 	%r111, %r110, 1;
	st.local.u32 	[%rd38], %r111;
	setp.lt.s32 	%p14, %r110, %r108;
	selp.b32 	%r112, %r108, %r111, %p14;
	ld.global.u32 	%r113, [%rd16+44];
	mul.wide.s32 	%rd39, %r113, 4;
	add.s64 	%rd40, %rd3, %rd39;
	ld.local.u32 	%r114, [%rd40];
	add.s32 	%r115, %r114, 1;
	st.local.u32 	[%rd40], %r115;
	setp.lt.s32 	%p15, %r114, %r112;
	selp.b32 	%r116, %r112, %r115, %p15;
	ld.global.u32 	%r117, [%rd16+48];
	mul.wide.s32 	%rd41, %r117, 4;
	add.s64 	%rd42, %rd3, %rd41;
	ld.local.u32 	%r118, [%rd42];
	add.s32 	%r119, %r118, 1;
	st.local.u32 	[%rd42], %r119;
	setp.lt.s32 	%p16, %r118, %r116;
	selp.b32 	%r120, %r116, %r119, %p16;
	ld.global.u32 	%r121, [%rd16+52];
	mul.wide.s32 	%rd43, %r121, 4;
	add.s64 	%rd44, %rd3, %rd43;
	ld.local.u32 	%r122, [%rd44];
	add.s32 	%r123, %r122, 1;
	st.local.u32 	[%rd44], %r123;
	setp.lt.s32 	%p17, %r122, %r120;
	selp.b32 	%r124, %r120, %r123, %p17;
	ld.global.u32 	%r125, [%rd16+56];
	mul.wide.s32 	%rd45, %r125, 4;
	add.s64 	%rd46, %rd3, %rd45;
	ld.local.u32 	%r126, [%rd46];
	add.s32 	%r127, %r126, 1;
	st.local.u32 	[%rd46], %r127;
	setp.lt.s32 	%p18, %r126, %r124;
	selp.b32 	%r128, %r124, %r127, %p18;
	ld.global.u32 	%r129, [%rd16+60];
	mul.wide.s32 	%rd47, %r129, 4;
	add.s64 	%rd48, %rd3, %rd47;
	ld.local.u32 	%r130, [%rd48];
	add.s32 	%r131, %r130, 1;
	st.local.u32 	[%rd48], %r131;
	setp.lt.s32 	%p19, %r130, %r128;
	selp.b32 	%r214, %r128, %r131, %p19;
	add.s32 	%r216, %r216, 16;
	setp.eq.s32 	%p20, %r216, %r204;
	@%p20 bra 	$L__BB0_5;
	bra.uni 	$L__BB0_4;
$L__BB0_5:
	setp.eq.s32 	%p21, %r2, 0;
	@%p21 bra 	$L__BB0_14;
	and.b32  	%r7, %r61, 7;
	setp.lt.u32 	%p22, %r2, 8;
	@%p22 bra 	$L__BB0_8;
	mul.wide.u32 	%rd49, %r204, 4;
	add.s64 	%rd50, %rd1, %rd49;
	ld.global.u32 	%r133, [%rd50];
	mul.wide.s32 	%rd51, %r133, 4;
	add.s64 	%rd52, %rd3, %rd51;
	ld.local.u32 	%r134, [%rd52];
	add.s32 	%r135, %r134, 1;
	st.local.u32 	[%rd52], %r135;
	setp.lt.s32 	%p23, %r134, %r214;
	selp.b32 	%r136, %r214, %r135, %p23;
	ld.global.u32 	%r137, [%rd50+4];
	mul.wide.s32 	%rd53, %r137, 4;
	add.s64 	%rd54, %rd3, %rd53;
	ld.local.u32 	%r138, [%rd54];
	add.s32 	%r139, %r138, 1;
	st.local.u32 	[%rd54], %r139;
	setp.lt.s32 	%p24, %r138, %r136;
	selp.b32 	%r140, %r136, %r139, %p24;
	ld.global.u32 	%r141, [%rd50+8];
	mul.wide.s32 	%rd55, %r141, 4;
	add.s64 	%rd56, %rd3, %rd55;
	ld.local.u32 	%r142, [%rd56];
	add.s32 	%r143, %r142, 1;
	st.local.u32 	[%rd56], %r143;
	setp.lt.s32 	%p25, %r142, %r140;
	selp.b32 	%r144, %r140, %r143, %p25;
	ld.global.u32 	%r145, [%rd50+12];
	mul.wide.s32 	%rd57, %r145, 4;
	add.s64 	%rd58, %rd3, %rd57;
	ld.local.u32 	%r146, [%rd58];
	add.s32 	%r147, %r146, 1;
	st.local.u32 	[%rd58], %r147;
	setp.lt.s32 	%p26, %r146, %r144;
	selp.b32 	%r148, %r144, %r147, %p26;
	ld.global.u32 	%r149, [%rd50+16];
	mul.wide.s32 	%rd59, %r149, 4;
	add.s64 	%rd60, %rd3, %rd59;
	ld.local.u32 	%r150, [%rd60];
	add.s32 	%r151, %r150, 1;
	st.local.u32 	[%rd60], %r151;
	setp.lt.s32 	%p27, %r150, %r148;
	selp.b32 	%r152, %r148, %r151, %p27;
	ld.global.u32 	%r153, [%rd50+20];
	mul.wide.s32 	%rd61, %r153, 4;
	add.s64 	%rd62, %rd3, %rd61;
	ld.local.u32 	%r154, [%rd62];
	add.s32 	%r155, %r154, 1;
	st.local.u32 	[%rd62], %r155;
	setp.lt.s32 	%p28, %r154, %r152;
	selp.b32 	%r156, %r152, %r155, %p28;
	ld.global.u32 	%r157, [%rd50+24];
	mul.wide.s32 	%rd63, %r157, 4;
	add.s64 	%rd64, %rd3, %rd63;
	ld.local.u32 	%r158, [%rd64];
	add.s32 	%r159, %r158, 1;
	st.local.u32 	[%rd64], %r159;
	setp.lt.s32 	%p29, %r158, %r156;
	selp.b32 	%r160, %r156, %r159, %p29;
	ld.global.u32 	%r161, [%rd50+28];
	mul.wide.s32 	%rd65, %r161, 4;
	add.s64 	%rd66, %rd3, %rd65;
	ld.local.u32 	%r162, [%rd66];
	add.s32 	%r163, %r162, 1;
	st.local.u32 	[%rd66], %r163;
	setp.lt.s32 	%p30, %r162, %r160;
	selp.b32 	%r214, %r160, %r163, %p30;
	add.s32 	%r204, %r204, 8;
$L__BB0_8:
	setp.eq.s32 	%p31, %r7, 0;
	@%p31 bra 	$L__BB0_14;
	and.b32  	%r13, %r61, 3;
	setp.lt.u32 	%p32, %r7, 4;
	@%p32 bra 	$L__BB0_11;
	mul.wide.u32 	%rd67, %r204, 4;
	add.s64 	%rd68, %rd1, %rd67;
	ld.global.u32 	%r165, [%rd68];
	mul.wide.s32 	%rd69, %r165, 4;
	add.s64 	%rd70, %rd3, %rd69;
	ld.local.u32 	%r166, [%rd70];
	add.s32 	%r167, %r166, 1;
	st.local.u32 	[%rd70], %r167;
	setp.lt.s32 	%p33, %r166, %r214;
	selp.b32 	%r168, %r214, %r167, %p33;
	ld.global.u32 	%r169, [%rd68+4];
	mul.wide.s32 	%rd71, %r169, 4;
	add.s64 	%rd72, %rd3, %rd71;
	ld.local.u32 	%r170, [%rd72];
	add.s32 	%r171, %r170, 1;
	st.local.u32 	[%rd72], %r171;
	setp.lt.s32 	%p34, %r170, %r168;
	selp.b32 	%r172, %r168, %r171, %p34;
	ld.global.u32 	%r173, [%rd68+8];
	mul.wide.s32 	%rd73, %r173, 4;
	add.s64 	%rd74, %rd3, %rd73;
	ld.local.u32 	%r174, [%rd74];
	add.s32 	%r175, %r174, 1;
	st.local.u32 	[%rd74], %r175;
	setp.lt.s32 	%p35, %r174, %r172;
	selp.b32 	%r176, %r172, %r175, %p35;
	ld.global.u32 	%r177, [%rd68+12];
	mul.wide.s32 	%rd75, %r177, 4;
	add.s64 	%rd76, %rd3, %rd75;
	ld.local.u32 	%r178, [%rd76];
	add.s32 	%r179, %r178, 1;
	st.local.u32 	[%rd76], %r179;
	setp.lt.s32 	%p36, %r178, %r176;
	selp.b32 	%r214, %r176, %r179, %p36;
	add.s32 	%r204, %r204, 4;
$L__BB0_11:
	setp.eq.s32 	%p37, %r13, 0;
	@%p37 bra 	$L__BB0_14;
	mov.b32 	%r213, 0;
$L__BB0_13:
	.pragma "nounroll";
	mul.wide.u32 	%rd77, %r204, 4;
	add.s64 	%rd78, %rd1, %rd77;
	ld.global.u32 	%r181, [%rd78];
	mul.wide.s32 	%rd79, %r181, 4;
	add.s64 	%rd80, %rd3, %rd79;
	ld.local.u32 	%r182, [%rd80];
	add.s32 	%r183, %r182, 1;
	st.local.u32 	[%rd80], %r183;
	setp.lt.s32 	%p38, %r182, %r214;
	selp.b32 	%r214, %r214, %r183, %p38;
	add.s32 	%r204, %r204, 1;
	add.s32 	%r213, %r213, 1;
	setp.ne.s32 	%p39, %r213, %r13;
	@%p39 bra 	$L__BB0_13;
$L__BB0_14:
	add.s64 	%rd5, %rd4, 7;
	mov.b32 	%r227, 0;
	mov.u32 	%r218, %r227;
$L__BB0_15:
	mul.wide.u32 	%rd81, %r218, 4;
	add.s64 	%rd6, %rd3, %rd81;
	ld.local.u32 	%r32, [%rd6];
	add.s32 	%r185, %r32, -1;
	st.local.u32 	[%rd6], %r185;
	setp.eq.s32 	%p40, %r32, 0;
	@%p40 bra 	$L__BB0_30;
	cvt.u16.u32 	%rs1, %r218;
	and.b32  	%r33, %r32, 15;
	setp.lt.u32 	%p41, %r32, 16;
	@%p41 bra 	$L__BB0_19;
	and.b32  	%r187, %r32, -16;
	neg.s32 	%r219, %r187;
$L__BB0_18:
	.pragma "nounroll";
	cvt.s64.s32 	%rd82, %r227;
	add.s64 	%rd83, %rd5, %rd82;
	st.local.u8 	[%rd83+-7], %rs1;
	st.local.u8 	[%rd83+-6], %rs1;
	st.local.u8 	[%rd83+-5], %rs1;
	st.local.u8 	[%rd83+-4], %rs1;
	st.local.u8 	[%rd83+-3], %rs1;
	st.local.u8 	[%rd83+-2], %rs1;
	st.local.u8 	[%rd83+-1], %rs1;
	st.local.u8 	[%rd83], %rs1;
	st.local.u8 	[%rd83+1], %rs1;
	st.local.u8 	[%rd83+2], %rs1;
	st.local.u8 	[%rd83+3], %rs1;
	st.local.u8 	[%rd83+4], %rs1;
	st.local.u8 	[%rd83+5], %rs1;
	st.local.u8 	[%rd83+6], %rs1;
	st.local.u8 	[%rd83+7], %rs1;
	add.s32 	%r227, %r227, 16;
	st.local.u8 	[%rd83+8], %rs1;
	add.s32 	%r219, %r219, 16;
	setp.ne.s32 	%p42, %r219, 0;
	@%p42 bra 	$L__BB0_18;
$L__BB0_19:
	setp.eq.s32 	%p43, %r33, 0;
	@%p43 bra 	$L__BB0_29;
	and.b32  	%r43, %r32, 7;
	setp.lt.u32 	%p44, %r33, 8;
	@%p44 bra 	$L__BB0_22;
	cvt.s64.s32 	%rd84, %r227;
	add.s64 	%rd85, %rd4, %rd84;
	st.local.u8 	[%rd85], %rs1;
	st.local.u8 	[%rd85+1], %rs1;
	st.local.u8 	[%rd85+2], %rs1;
	st.local.u8 	[%rd85+3], %rs1;
	st.local.u8 	[%rd85+4], %rs1;
	st.local.u8 	[%rd85+5], %rs1;
	st.local.u8 	[%rd85+6], %rs1;
	st.local.u8 	[%rd85+7], %rs1;
	add.s32 	%r227, %r227, 8;
$L__BB0_22:
	setp.eq.s32 	%p45, %r43, 0;
	@%p45 bra 	$L__BB0_29;
	and.b32  	%r47, %r32, 3;
	setp.lt.u32 	%p46, %r43, 4;
	mov.u32 	%r226, %r227;
	@%p46 bra 	$L__BB0_25;
	cvt.s64.s32 	%rd86, %r227;
	add.s64 	%rd87, %rd4, %rd86;
	st.local.u8 	[%rd87], %rs1;
	st.local.u8 	[%rd87+1], %rs1;
	st.local.u8 	[%rd87+2], %rs1;
	st.local.u8 	[%rd87+3], %rs1;
	add.s32 	%r227, %r227, 4;
	mov.u32 	%r226, %r227;
$L__BB0_25:
	setp.eq.s32 	%p47, %r47, 0;
	@%p47 bra 	$L__BB0_29;
	add.s32 	%r227, %r226, 1;
	cvt.s64.s32 	%rd88, %r226;
	add.s64 	%rd8, %rd4, %rd88;
	st.local.u8 	[%rd8], %rs1;
	setp.eq.s32 	%p48, %r47, 1;
	@%p48 bra 	$L__BB0_29;
	add.s32 	%r227, %r226, 2;
	st.local.u8 	[%rd8+1], %rs1;
	setp.eq.s32 	%p49, %r47, 2;
	@%p49 bra 	$L__BB0_29;
	add.s32 	%r227, %r226, 3;
	st.local.u8 	[%rd8+2], %rs1;
$L__BB0_29:
	mov.b32 	%r190, -1;
	st.local.u32 	[%rd6], %r190;
$L__BB0_30:
	add.s32 	%r218, %r218, 1;
	setp.eq.s32 	%p50, %r218, 128;
	@%p50 bra 	$L__BB0_31;
	bra.uni 	$L__BB0_15;
$L__BB0_31:
	setp.gt.s32 	%p51, %r61, 0;
	@%p51 bra 	$L__BB0_33;
	mul.wide.s32 	%rd89, %r1, 4;
	add.s64 	%rd90, %rd2, %rd89;
	ld.global.u32 	%r230, [%rd90];
	bra.uni 	$L__BB0_37;
$L__BB0_33:
	mul.wide.s32 	%rd91, %r1, 4;
	add.s64 	%rd7, %rd2, %rd91;
	ld.global.u32 	%r230, [%rd7];
	mov.b32 	%r229, 0;
$L__BB0_34:
	cvt.u64.u32 	%rd92, %r229;
	add.s64 	%rd9, %rd4, %rd92;
	ld.local.u8 	%rs2, [%rd9];
	cvt.u32.u16 	%r192, %rs2;
	cvt.s32.s8 	%r193, %r192;
	setp.ne.s32 	%p52, %r230, %r193;
	@%p52 bra 	$L__BB0_36;
	add.s32 	%r194, %r229, %r214;
	rem.s32 	%r195, %r194, %r61;
	cvt.s64.s32 	%rd93, %r195;
	add.s64 	%rd94, %rd4, %rd93;
	ld.local.s8 	%r196, [%rd94];
	and.b32  	%r230, %r196, -129;
	st.global.u32 	[%rd7], %r230;
	or.b16  	%rs3, %rs2, 128;
	st.local.u8 	[%rd9], %rs3;
	bra.uni 	$L__BB0_37;
$L__BB0_36:
	add.s32 	%r229, %r229, 1;
	setp.ne.s32 	%p53, %r229, %r61;
	@%p53 bra 	$L__BB0_34;
$L__BB0_37:
	cvta.to.global.u64 	%rd95, %rd10;
	ld.global.u32 	%r197, [%rd95];
	mul.wide.s32 	%rd96, %r1, 4;
	add.s64 	%rd97, %rd1, %rd96;
	ld.global.u32 	%r198, [%rd97];
	setp.eq.s32 	%p54, %r230, %r198;
	selp.u32 	%r199, 1, 0, %p54;
	add.s32 	%r200, %r197, %r199;
	atom.global.add.u32 	%r201, [%rd95], %r200;
$L__BB0_38:
	ret;

}


// ===== COMPILED SASS (sm_100) =====

	.target	sm_100

	.elftype	@"ET_EXEC"


//--------------------- .note.nv.tkinfo           --------------------------
	.section	.note.nv.tkinfo,"",@"SHT_NOTE"
	.sectionflags	@"SHF_NOTE_NV_TKINFO"
	.tkinfo
        /*0018*/ 	.word	0x00000002
        /*0030*/ 	.string	""
        /*0030*/ 	.string	"ptxas"
        /*0030*/ 	.string	"Cuda compilation tools, release 13.0, V13.0.88"
        /*0030*/ 	.string	"Build cuda_13.0.r13.0/compiler.36424714_0"
        /*0030*/ 	.string	"-arch sm_100 -m 64 "



//--------------------- .note.nv.cuinfo           --------------------------
	.section	.note.nv.cuinfo,"",@"SHT_NOTE"
	.sectionflags	@"SHF_NOTE_NV_CUINFO"
        /*0018*/ 	.short	0x0002
        /*001a*/ 	.short	0x0064
        /*001c*/ 	.short	0x0082
	.zero		2


//--------------------- .nv.info                  --------------------------
	.section	.nv.info,"",@"SHT_CUDA_INFO"
	.align	4


	//----- nvinfo : EIATTR_REGCOUNT
	.align		4
        /*0000*/ 	.byte	0x04, 0x2f
        /*0002*/ 	.short	(.L_1 - .L_0)
	.align		4
.L_0:
        /*0004*/ 	.word	index@(_Z12best_shufflePKiPiS1_i)
        /*0008*/ 	.word	0x00000020


	//----- nvinfo : EIATTR_FRAME_SIZE
	.align		4
.L_1:
        /*000c*/ 	.byte	0x04, 0x11
        /*000e*/ 	.short	(.L_3 - .L_2)
	.align		4
.L_2:
        /*0010*/ 	.word	index@(_Z12best_shufflePKiPiS1_i)
        /*0014*/ 	.word	0x00000300


	//----- nvinfo : EIATTR_MIN_STACK_SIZE
	.align		4
.L_3:
        /*0018*/ 	.byte	0x04, 0x12
        /*001a*/ 	.short	(.L_5 - .L_4)
	.align		4
.L_4:
        /*001c*/ 	.word	index@(_Z12best_shufflePKiPiS1_i)
        /*0020*/ 	.word	0x00000300
.L_5:


//--------------------- .nv.compat                --------------------------
	.section	.nv.compat,"",@"SHT_CUDA_COMPAT_INFO"
	.align	4
        /*0000*/ 	.byte	0x02, 0x09, 0x00, 0x00, 0x02, 0x02, 0x01, 0x00, 0x02, 0x05, 0x05, 0x00, 0x03, 0x07, 0x01, 0x01
        /*0010*/ 	.byte	0x02, 0x03, 0x00, 0x00, 0x02, 0x06, 0x01, 0x00, 0x04, 0x0b, 0x08, 0x00, 0x09, 0x00, 0x00, 0x00
        /*0020*/ 	.byte	0x00, 0x00, 0x00, 0x00


//--------------------- .nv.info._Z12best_shufflePKiPiS1_i --------------------------
	.section	.nv.info._Z12best_shufflePKiPiS1_i,"",@"SHT_CUDA_INFO"
	.sectionflags	@""
	.align	4


	//----- nvinfo : EIATTR_CUDA_API_VERSION
	.align		4
        /*0000*/ 	.byte	0x04, 0x37
        /*0002*/ 	.short	(.L_7 - .L_6)
.L_6:
        /*0004*/ 	.word	0x00000082


	//----- nvinfo : EIATTR_KPARAM_INFO
	.align		4
.L_7:
        /*0008*/ 	.byte	0x04, 0x17
        /*000a*/ 	.short	(.L_9 - .L_8)
.L_8:
        /*000c*/ 	.word	0x00000000
        /*0010*/ 	.short	0x0003
        /*0012*/ 	.short	0x0018
        /*0014*/ 	.byte	0x00, 0xf0, 0x11, 0x00


	//----- nvinfo : EIATTR_KPARAM_INFO
	.align		4
.L_9:
        /*0018*/ 	.byte	0x04, 0x17
        /*001a*/ 	.short	(.L_11 - .L_10)
.L_10:
        /*001c*/ 	.word	0x00000000
        /*0020*/ 	.short	0x0002
        /*0022*/ 	.short	0x0010
        /*0024*/ 	.byte	0x00, 0xf5, 0x21, 0x00


	//----- nvinfo : EIATTR_KPARAM_INFO
	.align		4
.L_11:
        /*0028*/ 	.byte	0x04, 0x17
        /*002a*/ 	.short	(.L_13 - .L_12)
.L_12:
        /*002c*/ 	.word	0x00000000
        /*0030*/ 	.short	0x0001
        /*0032*/ 	.short	0x0008
        /*0034*/ 	.byte	0x00, 0xf5, 0x21, 0x00


	//----- nvinfo : EIATTR_KPARAM_INFO
	.align		4
.L_13:
        /*0038*/ 	.byte	0x04, 0x17
        /*003a*/ 	.short	(.L_15 - .L_14)
.L_14:
        /*003c*/ 	.word	0x00000000
        /*0040*/ 	.short	0x0000
        /*0042*/ 	.short	0x0000
        /*0044*/ 	.byte	0x00, 0xf5, 0x21, 0x00


	//----- nvinfo : EIATTR_SPARSE_MMA_MASK
	.align		4
.L_15:
        /*0048*/ 	.byte	0x03, 0x50
        /*004a*/ 	.short	0x0000


	//----- nvinfo : EIATTR_MAXREG_COUNT
	.align		4
        /*004c*/ 	.byte	0x03, 0x1b
        /*004e*/ 	.short	0x00ff


	//----- nvinfo : EIATTR_MERCURY_ISA_VERSION
	.align		4
        /*0050*/ 	.byte	0x03, 0x5f
        /*0052*/ 	.short	0x0101


	//----- nvinfo : EIATTR_INT_WARP_WIDE_INSTR_OFFSETS
	.align		4
        /*0054*/ 	.byte	0x04, 0x31
        /*0056*/ 	.short	(.L_17 - .L_16)


	//   ....[0]....
.L_16:
        /*0058*/ 	.word	0x00001bf0


	//   ....[1]....
        /*005c*/ 	.word	0x00001c60


	//----- nvinfo : EIATTR_VRC_CTA_INIT_COUNT
	.align		4
.L_17:
        /*0060*/ 	.byte	0x02, 0x4a
	.zero		1
	.zero		1


	//----- nvinfo : EIATTR_EXIT_INSTR_OFFSETS
	.align		4
        /*0064*/ 	.byte	0x04, 0x1c
        /*0066*/ 	.short	(.L_19 - .L_18)


	//   ....[0]....
.L_18:
        /*0068*/ 	.word	0x00000080


	//   ....[1]....
        /*006c*/ 	.word	0x00001c90


	//----- nvinfo : EIATTR_CRS_STACK_SIZE
	.align		4
.L_19:
        /*0070*/ 	.byte	0x04, 0x1e
        /*0072*/ 	.short	(.L_21 - .L_20)
.L_20:
        /*0074*/ 	.word	0x00000000


	//----- nvinfo : EIATTR_CBANK_PARAM_SIZE
	.align		4
.L_21:
        /*0078*/ 	.byte	0x03, 0x19
        /*007a*/ 	.short	0x001c


	//----- nvinfo : EIATTR_PARAM_CBANK
	.align		4
        /*007c*/ 	.byte	0x04, 0x0a
        /*007e*/ 	.short	(.L_23 - .L_22)
	.align		4
.L_22:
        /*0080*/ 	.word	index@(.nv.constant0._Z12best_shufflePKiPiS1_i)
        /*0084*/ 	.short	0x0380
        /*0086*/ 	.short	0x001c


	//----- nvinfo : EIATTR_SW_WAR
	.align		4
.L_23:
        /*0088*/ 	.byte	0x04, 0x36
        /*008a*/ 	.short	(.L_25 - .L_24)
.L_24:
        /*008c*/ 	.word	0x00000008
.L_25:


//--------------------- .nv.callgraph             --------------------------
	.section	.nv.callgraph,"",@"SHT_CUDA_CALLGRAPH"
	.align	4
	.sectionentsize	8
	.align		4
        /*0000*/ 	.word	0x00000000
	.align		4
        /*0004*/ 	.word	0xffffffff
	.align		4
        /*0008*/ 	.word	0x00000000
	.align		4
        /*000c*/ 	.word	0xfffffffe
	.align		4
        /*0010*/ 	.word	0x00000000
	.align		4
        /*0014*/ 	.word	0xfffffffd
	.align		4
        /*0018*/ 	.word	0x00000000
	.align		4
        /*001c*/ 	.word	0xfffffffc


//--------------------- .text._Z12best_shufflePKiPiS1_i --------------------------
	.section	.text._Z12best_shufflePKiPiS1_i,"ax",@progbits
	.align	128
        .global         _Z12best_shufflePKiPiS1_i
        .type           _Z12best_shufflePKiPiS1_i,@function
        .size           _Z12best_shufflePKiPiS1_i,(.L_x_22 - _Z12best_shufflePKiPiS1_i)
        .other          _Z12best_shufflePKiPiS1_i,@"STO_CUDA_ENTRY STV_DEFAULT"
_Z12best_shufflePKiPiS1_i:
.text._Z12best_shufflePKiPiS1_i:
[----:B------:R-:W0:Y:S01]  /*0000*/  LDC R1, c[0x0][0x37c] ;  /* 0x0000df00ff017b82 */ /* 0x000e220000000800 */
[----:B------:R-:W1:Y:S01]  /*0010*/  S2R R3, SR_TID.X ;  /* 0x0000000000037919 */ /* 0x000e620000002100 */
[----:B------:R-:W1:Y:S01]  /*0020*/  LDCU UR4, c[0x0][0x360] ;  /* 0x00006c00ff0477ac */ /* 0x000e620008000800 */
[----:B0-----:R-:W-:Y:S01]  /*0030*/  VIADD R1, R1, 0xfffffd00 ;  /* 0xfffffd0001017836 */ /* 0x001fe20000000000 */
[----:B------:R-:W1:Y:S01]  /*0040*/  S2R R0, SR_CTAID.X ;  /* 0x0000000000007919 */ /* 0x000e620000002500 */
[----:B------:R-:W0:Y:S01]  /*0050*/  LDCU UR5, c[0x0][0x398] ;  /* 0x00007300ff0577ac */ /* 0x000e220008000800 */
[----:B-1----:R-:W-:-:S05]  /*0060*/  IMAD R3, R0, UR4, R3 ;  /* 0x0000000400037c24 */ /* 0x002fca000f8e0203 */
[----:B0-----:R-:W-:-:S13]  /*0070*/  ISETP.GE.AND P0, PT, R3, UR5, PT ;  /* 0x0000000503007c0c */ /* 0x001fda000bf06270 */
[----:B------:R-:W-:Y:S05]  /*0080*/  @P0 EXIT ;  /* 0x000000000000094d */ /* 0x000fea0003800000 */
[----:B------:R0:W-:Y:S01]  /*0090*/  STL.128 [R1], RZ ;  /* 0x000000ff01007387 */ /* 0x0001e20000100c00 */
[----:B------:R-:W-:Y:S01]  /*00a0*/  UISETP.GE.AND UP0, UPT, UR5, 0x1, UPT ;  /* 0x000000010500788c */ /* 0x000fe2000bf06270 */
[----:B------:R-:W-:Y:S01]  /*00b0*/  IMAD.MOV.U32 R0, RZ, RZ, R1 ;  /* 0x000000ffff007224 */ /* 0x000fe200078e0001 */
[----:B------:R-:W1:Y:S01]  /*00c0*/  LDCU.64 UR8, c[0x0][0x358] ;  /* 0x00006b00ff0877ac */ /* 0x000e620008000a00 */
[----:B------:R0:W-:Y:S01]  /*00d0*/  STL.128 [R1+0x10], RZ ;  /* 0x000010ff01007387 */ /* 0x0001e20000100c00 */
[----:B------:R-:W-:-:S03]  /*00e0*/  IMAD.MOV.U32 R2, RZ, RZ, RZ ;  /* 0x000000ffff027224 */ /* 0x000fc600078e00ff */
[----:B------:R0:W-:Y:S04]  /*00f0*/  STL.128 [R1+0x20], RZ ;  /* 0x000020ff01007387 */ /* 0x0001e80000100c00 */
        /* <DEDUP_REMOVED lines=44> */
[----:B------:R0:W-:Y:S01]  /*03c0*/  STL.128 [R1+0x2f0], RZ ;  /* 0x0002f0ff01007387 */ /* 0x0001e20000100c00 */
[----:B-1----:R-:W-:Y:S05]  /*03d0*/  BRA.U !UP0, `(.L_x_0) ;  /* 0x0000000d08c87547 */ /* 0x002fea000b800000 */
[----:B------:R-:W-:Y:S01]  /*03e0*/  UISETP.GE.U32.AND UP0, UPT, UR5, 0x10, UPT ;  /* 0x000000100500788c */ /* 0x000fe2000bf06070 */
[----:B------:R-:W-:Y:S01]  /*03f0*/  IMAD.MOV.U32 R2, RZ, RZ, RZ ;  /* 0x000000ffff027224 */ /* 0x000fe200078e00ff */
[----:B------:R-:W-:Y:S01]  /*0400*/  ULOP3.LUT UR4, UR5, 0xf, URZ, 0xc0, !UPT ;  /* 0x0000000f05047892 */ /* 0x000fe2000f8ec0ff */
[----:B------:R-:W-:-:S03]  /*0410*/  IMAD.MOV.U32 R8, RZ, RZ, RZ ;  /* 0x000000ffff087224 */ /* 0x000fc600078e00ff */
[----:B------:R-:W-:-:S03]  /*0420*/  UISETP.NE.AND UP1, UPT, UR4, URZ, UPT ;  /* 0x000000ff0400728c */ /* 0x000fc6000bf25270 */
[----:B------:R-:W-:Y:S08]  /*0430*/  BRA.U !UP0, `(.L_x_1) ;  /* 0x0000000508e47547 */ /* 0x000ff0000b800000 */
[----:B------:R-:W1:Y:S01]  /*0440*/  LDC.64 R6, c[0x0][0x380] ;  /* 0x0000e000ff067b82 */ /* 0x000e620000000a00 */
[----:B------:R-:W-:Y:S01]  /*0450*/  ULOP3.LUT UR6, UR5, 0x7ffffff0, URZ, 0xc0, !UPT ;  /* 0x7ffffff005067892 */ /* 0x000fe2000f8ec0ff */
[----:B------:R-:W-:Y:S02]  /*0460*/  IMAD.MOV.U32 R2, RZ, RZ, RZ ;  /* 0x000000ffff027224 */ /* 0x000fe400078e00ff */
[----:B------:R-:W-:-:S03]  /*0470*/  IMAD.MOV.U32 R11, RZ, RZ, RZ ;  /* 0x000000ffff0b7224 */ /* 0x000fc600078e00ff */
[----:B------:R-:W-:-:S07]  /*0480*/  MOV R8, UR6 ;  /* 0x0000000600087c02 */ /* 0x000fce0008000f00 */
.L_x_2:
[----:B-12---:R-:W-:-:S05]  /*0490*/  IMAD.WIDE.U32 R4, R11, 0x4, R6 ;  /* 0x000000040b047825 */ /* 0x006fca00078e0006 */
[----:B------:R-:W2:Y:S04]  /*04a0*/  LDG.E R9, desc[UR8][R4.64] ;  /* 0x0000000804097981 */ /* 0x000ea8000c1e1900 */
[----:B------:R-:W3:Y:S04]  /*04b0*/  LDG.E R13, desc[UR8][R4.64+0xc] ;  /* 0x00000c08040d7981 */ /* 0x000ee8000c1e1900 */
[----:B------:R-:W4:Y:S04]  /*04c0*/  LDG.E R27, desc[UR8][R4.64+0x14] ;  /* 0x00001408041b7981 */ /* 0x000f28000c1e1900 */
[----:B------:R-:W5:Y:S01]  /*04d0*/  LDG.E R28, desc[UR8][R4.64+0x20] ;  /* 0x00002008041c7981 */ /* 0x000f62000c1e1900 */
[----:B--2---:R-:W-:-:S03]  /*04e0*/  IMAD R10, R9, 0x4, R0 ;  /* 0x00000004090a7824 */ /* 0x004fc600078e0200 */
[----:B------:R-:W2:Y:S04]  /*04f0*/  LDG.E R9, desc[UR8][R4.64+0x4] ;  /* 0x0000040804097981 */ /* 0x000ea8000c1e1900 */
[----:B------:R-:W3:Y:S01]  /*0500*/  LDL R25, [R10] ;  /* 0x000000000a197983 */ /* 0x000ee20000100800 */
[----:B--2---:R-:W-:-:S03]  /*0510*/  IMAD R12, R9, 0x4, R0 ;  /* 0x00000004090c7824 */ /* 0x004fc600078e0200 */
[----:B------:R-:W2:Y:S01]  /*0520*/  LDG.E R9, desc[UR8][R4.64+0x8] ;  /* 0x0000080804097981 */ /* 0x000ea2000c1e1900 */
[----:B---3--:R-:W-:-:S05]  /*0530*/  VIADD R15, R25, 0x1 ;  /* 0x00000001190f7836 */ /* 0x008fca0000000000 */
[----:B------:R-:W-:Y:S04]  /*0540*/  STL [R10], R15 ;  /* 0x0000000f0a007387 */ /* 0x000fe80000100800 */
[----:B------:R-:W3:Y:S01]  /*0550*/  LDL R16, [R12] ;  /* 0x000000000c107983 */ /* 0x000ee20000100800 */
[----:B--2---:R-:W-:Y:S02]  /*0560*/  IMAD R9, R9, 0x4, R0 ;  /* 0x0000000409097824 */ /* 0x004fe400078e0200 */
[----:B---3--:R-:W-:-:S05]  /*0570*/  VIADD R17, R16, 0x1 ;  /* 0x0000000110117836 */ /* 0x008fca0000000000 */
[----:B------:R-:W-:Y:S04]  /*0580*/  STL [R12], R17 ;  /* 0x000000110c007387 */ /* 0x000fe80000100800 */
[----:B------:R-:W2:Y:S01]  /*0590*/  LDL R21, [R9] ;  /* 0x0000000009157983 */ /* 0x000ea20000100800 */
[----:B------:R-:W-:-:S03]  /*05a0*/  LEA R24, R13, R0, 0x2 ;  /* 0x000000000d187211 */ /* 0x000fc600078e10ff */
[----:B------:R-:W3:Y:S01]  /*05b0*/  LDG.E R13, desc[UR8][R4.64+0x10] ;  /* 0x00001008040d7981 */ /* 0x000ee2000c1e1900 */
[----:B--2---:R-:W-:-:S05]  /*05c0*/  VIADD R20, R21, 0x1 ;  /* 0x0000000115147836 */ /* 0x004fca0000000000 */
[----:B------:R1:W-:Y:S04]  /*05d0*/  STL [R9], R20 ;  /* 0x0000001409007387 */ /* 0x0003e80000100800 */
[----:B------:R-:W2:Y:S01]  /*05e0*/  LDL R22, [R24] ;  /* 0x0000000018167983 */ /* 0x000ea20000100800 */
[--C-:B---3--:R-:W-:Y:S02]  /*05f0*/  IMAD R13, R13, 0x4, R0.reuse ;  /* 0x000000040d0d7824 */ /* 0x108fe400078e0200 */
[----:B----4-:R-:W-:Y:S02]  /*0600*/  IMAD R29, R27, 0x4, R0 ;  /* 0x000000041b1d7824 */ /* 0x010fe400078e0200 */
[----:B------:R-:W3:Y:S04]  /*0610*/  LDG.E R27, desc[UR8][R4.64+0x1c] ;  /* 0x00001c08041b7981 */ /* 0x000ee8000c1e1900 */
[----:B-1----:R-:W4:Y:S01]  /*0620*/  LDG.E R9, desc[UR8][R4.64+0x18] ;  /* 0x0000180804097981 */ /* 0x002f22000c1e1900 */
[----:B--2---:R-:W-:-:S05]  /*0630*/  VIADD R23, R22, 0x1 ;  /* 0x0000000116177836 */ /* 0x004fca0000000000 */
[----:B------:R-:W-:Y:S04]  /*0640*/  STL [R24], R23 ;  /* 0x0000001718007387 */ /* 0x000fe80000100800 */
[----:B------:R-:W2:Y:S02]  /*0650*/  LDL R19, [R13] ;  /* 0x000000000d137983 */ /* 0x000ea40000100800 */
[----:B--2---:R-:W-:-:S05]  /*0660*/  VIADD R18, R19, 0x1 ;  /* 0x0000000113127836 */ /* 0x004fca0000000000 */
[----:B------:R1:W-:Y:S04]  /*0670*/  STL [R13], R18 ;  /* 0x000000120d007387 */ /* 0x0003e80000100800 */
[----:B------:R-:W2:Y:S01]  /*0680*/  LDL R14, [R29] ;  /* 0x000000001d0e7983 */ /* 0x000ea20000100800 */
[----:B----4-:R-:W-:Y:S02]  /*0690*/  IMAD R26, R9, 0x4, R0 ;  /* 0x00000004091a7824 */ /* 0x010fe400078e0200 */
[----:B--2---:R-:W-:-:S05]  /*06a0*/  VIADD R12, R14, 0x1 ;  /* 0x000000010e0c7836 */ /* 0x004fca0000000000 */
[----:B------:R5:W-:Y:S04]  /*06b0*/  STL [R29], R12 ;  /* 0x0000000c1d007387 */ /* 0x000be80000100800 */
[----:B------:R-:W2:Y:S01]  /*06c0*/  LDL R10, [R26] ;  /* 0x000000001a0a7983 */ /* 0x000ea20000100800 */
[----:B---3--:R-:W-:Y:S01]  /*06d0*/  IMAD R27, R27, 0x4, R0 ;  /* 0x000000041b1b7824 */ /* 0x008fe200078e0200 */
[----:B--2---:R-:W-:-:S05]  /*06e0*/  IADD3 R9, PT, PT, R10, 0x1, RZ ;  /* 0x000000010a097810 */ /* 0x004fca0007ffe0ff */
[----:B------:R2:W-:Y:S04]  /*06f0*/  STL [R26], R9 ;  /* 0x000000091a007387 */ /* 0x0005e80000100800 */
[----:B-1----:R-:W3:Y:S01]  /*0700*/  LDL R13, [R27] ;  /* 0x000000001b0d7983 */ /* 0x002ee20000100800 */
[----:B------:R-:W-:Y:S01]  /*0710*/  ISETP.GE.AND P0, PT, R25, R2, PT ;  /* 0x000000021900720c */ /* 0x000fe20003f06270 */
[----:B-----5:R-:W-:Y:S02]  /*0720*/  IMAD R29, R28, 0x4, R0 ;  /* 0x000000041c1d7824 */ /* 0x020fe400078e0200 */
[----:B------:R-:W4:Y:S01]  /*0730*/  LDG.E R25, desc[UR8][R4.64+0x24] ;  /* 0x0000240804197981 */ /* 0x000f22000c1e1900 */
[----:B------:R-:W-:-:S03]  /*0740*/  SEL R24, R2, R15, !P0 ;  /* 0x0000000f02187207 */ /* 0x000fc60004000000 */
[----:B--2---:R-:W2:Y:S01]  /*0750*/  LDG.E R26, desc[UR8][R4.64+0x28] ;  /* 0x00002808041a7981 */ /* 0x004ea2000c1e1900 */
[----:B---3--:R-:W-:-:S05]  /*0760*/  VIADD R2, R13, 0x1 ;  /* 0x000000010d027836 */ /* 0x008fca0000000000 */
[----:B------:R1:W-:Y:S04]  /*0770*/  STL [R27], R2 ;  /* 0x000000021b007387 */ /* 0x0003e80000100800 */
[----:B------:R-:W3:Y:S01]  /*0780*/  LDL R15, [R29] ;  /* 0x000000001d0f7983 */ /* 0x000ee20000100800 */
[----:B------:R-:W-:Y:S01]  /*0790*/  ISETP.GE.AND P0, PT, R16, R24, PT ;  /* 0x000000181000720c */ /* 0x000fe20003f06270 */
[----:B----4-:R-:W-:-:S03]  /*07a0*/  IMAD R25, R25, 0x4, R0 ;  /* 0x0000000419197824 */ /* 0x010fc600078e0200 */
[----:B------:R-:W-:Y:S01]  /*07b0*/  SEL R24, R24, R17, !P0 ;  /* 0x0000001118187207 */ /* 0x000fe20004000000 */
[----:B-1----:R-:W4:Y:S01]  /*07c0*/  LDG.E R27, desc[UR8][R4.64+0x2c] ;  /* 0x00002c08041b7981 */ /* 0x002f22000c1e1900 */
[----:B---3--:R-:W-:-:S05]  /*07d0*/  VIADD R16, R15, 0x1 ;  /* 0x000000010f107836 */ /* 0x008fca0000000000 */
[----:B------:R1:W-:Y:S04]  /*07e0*/  STL [R29], R16 ;  /* 0x000000101d007387 */ /* 0x0003e80000100800 */
[----:B------:R-:W3:Y:S01]  /*07f0*/  LDL R17, [R25] ;  /* 0x0000000019117983 */ /* 0x000ee20000100800 */
[----:B------:R-:W-:Y:S02]  /*0800*/  ISETP.GE.AND P0, PT, R21, R24, PT ;  /* 0x000000181500720c */ /* 0x000fe40003f06270 */
[----:B--2---:R-:W-:Y:S02]  /*0810*/  LEA R26, R26, R0, 0x2 ;  /* 0x000000001a1a7211 */ /* 0x004fe400078e10ff */
[----:B------:R-:W-:Y:S01]  /*0820*/  SEL R24, R24, R20, !P0 ;  /* 0x0000001418187207 */ /* 0x000fe20004000000 */
[----:B----4-:R-:W-:Y:S01]  /*0830*/  IMAD R27, R27, 0x4, R0 ;  /* 0x000000041b1b7824 */ /* 0x010fe200078e0200 */
[----:B-1----:R-:W2:Y:S01]  /*0840*/  LDG.E R29, desc[UR8][R4.64+0x30] ;  /* 0x00003008041d7981 */ /* 0x002ea2000c1e1900 */
[----:B---3--:R-:W-:-:S05]  /*0850*/  VIADD R20, R17, 0x1 ;  /* 0x0000000111147836 */ /* 0x008fca0000000000 */
[----:B------:R1:W-:Y:S04]  /*0860*/  STL [R25], R20 ;  /* 0x0000001419007387 */ /* 0x0003e80000100800 */
[----:B------:R-:W3:Y:S01]  /*0870*/  LDL R21, [R26] ;  /* 0x000000001a157983 */ /* 0x000ee20000100800 */
[----:B------:R-:W-:-:S04]  /*0880*/  ISETP.GE.AND P0, PT, R22, R24, PT ;  /* 0x000000181600720c */ /* 0x000fc80003f06270 */
[----:B------:R-:W-:Y:S01]  /*0890*/  SEL R24, R24, R23, !P0 ;  /* 0x0000001718187207 */ /* 0x000fe20004000000 */
[----:B---3--:R-:W-:-:S05]  /*08a0*/  VIADD R22, R21, 0x1 ;  /* 0x0000000115167836 */ /* 0x008fca0000000000 */
[----:B------:R3:W-:Y:S04]  /*08b0*/  STL [R26], R22 ;  /* 0x000000161a007387 */ /* 0x0007e80000100800 */
[----:B------:R-:W4:Y:S01]  /*08c0*/  LDL R23, [R27] ;  /* 0x000000001b177983 */ /* 0x000f220000100800 */
[----:B------:R-:W-:Y:S01]  /*08d0*/  ISETP.GE.AND P0, PT, R19, R24, PT ;  /* 0x000000181300720c */ /* 0x000fe20003f06270 */
[----:B--2---:R-:W-:Y:S02]  /*08e0*/  IMAD R28, R29, 0x4, R0 ;  /* 0x000000041d1c7824 */ /* 0x004fe400078e0200 */
[----:B------:R-:W2:Y:S01]  /*08f0*/  LDG.E R29, desc[UR8][R4.64+0x34] ;  /* 0x00003408041d7981 */ /* 0x000ea2000c1e1900 */
[----:B-1----:R-:W-:-:S03]  /*0900*/  SEL R25, R24, R18, !P0 ;  /* 0x0000001218197207 */ /* 0x002fc60004000000 */
[----:B---3--:R-:W3:Y:S01]  /*0910*/  LDG.E R26, desc[UR8][R4.64+0x38] ;  /* 0x00003808041a7981 */ /* 0x008ee2000c1e1900 */
[----:B----4-:R-:W-:-:S05]  /*0920*/  VIADD R18, R23, 0x1 ;  /* 0x0000000117127836 */ /* 0x010fca0000000000 */
[----:B------:R1:W-:Y:S04]  /*0930*/  STL [R27], R18 ;  /* 0x000000121b007387 */ /* 0x0003e80000100800 */
[----:B------:R-:W4:Y:S01]  /*0940*/  LDL R19, [R28] ;  /* 0x000000001c137983 */ /* 0x000f220000100800 */
[----:B--2---:R-:W-:Y:S01]  /*0950*/  IMAD R29, R29, 0x4, R0 ;  /* 0x000000041d1d7824 */ /* 0x004fe200078e0200 */
[----:B------:R-:W-:Y:S02]  /*0960*/  ISETP.GE.AND P0, PT, R14, R25, PT ;  /* 0x000000190e00720c */ /* 0x000fe40003f06270 */
[----:B-1----:R-:W2:Y:S01]  /*0970*/  LDG.E R27, desc[UR8][R4.64+0x3c] ;  /* 0x00003c08041b7981 */ /* 0x002ea2000c1e1900 */
[----:B----4-:R-:W-:-:S05]  /*0980*/  VIADD R24, R19, 0x1 ;  /* 0x0000000113187836 */ /* 0x010fca0000000000 */
[----:B------:R-:W-:Y:S04]  /*0990*/  STL [R28], R24 ;  /* 0x000000181c007387 */ /* 0x000fe80000100800 */
[----:B------:R-:W4:Y:S01]  /*09a0*/  LDL R14, [R29] ;  /* 0x000000001d0e7983 */ /* 0x000f220000100800 */
[----:B------:R-:W-:Y:S02]  /*09b0*/  SEL R12, R25, R12, !P0 ;  /* 0x0000000c190c7207 */ /* 0x000fe40004000000 */
[----:B----4-:R-:W-:-:S05]  /*09c0*/  IADD3 R25, PT, PT, R14, 0x1, RZ ;  /* 0x000000010e197810 */ /* 0x010fca0007ffe0ff */
[----:B------:R3:W-:Y:S02]  /*09d0*/  STL [R29], R25 ;  /* 0x000000191d007387 */ /* 0x0007e40000100800 */
[----:B---3--:R-:W-:-:S05]  /*09e0*/  IMAD R29, R26, 0x4, R0 ;  /* 0x000000041a1d7824 */ /* 0x008fca00078e0200 */
[----:B------:R-:W3:Y:S01]  /*09f0*/  LDL R26, [R29] ;  /* 0x000000001d1a7983 */ /* 0x000ee20000100800 */
[----:B------:R-:W-:Y:S01]  /*0a00*/  ISETP.GE.AND P0, PT, R10, R12, PT ;  /* 0x0000000c0a00720c */ /* 0x000fe20003f06270 */
[----:B--2---:R-:W-:-:S03]  /*0a10*/  IMAD R27, R27, 0x4, R0 ;  /* 0x000000041b1b7824 */ /* 0x004fc600078e0200 */
[----:B------:R-:W-:-:S04]  /*0a20*/  SEL R9, R12, R9, !P0 ;  /* 0x000000090c097207 */ /* 0x000fc80004000000 */
[----:B------:R-:W-:-:S04]  /*0a30*/  ISETP.GE.AND P0, PT, R13, R9, PT ;  /* 0x000000090d00720c */ /* 0x000fc80003f06270 */
[----:B------:R-:W-:-:S04]  /*0a40*/  SEL R2, R9, R2, !P0 ;  /* 0x0000000209027207 */ /* 0x000fc80004000000 */
[----:B------:R-:W-:-:S04]  /*0a50*/  ISETP.GE.AND P0, PT, R15, R2, PT ;  /* 0x000000020f00720c */ /* 0x000fc80003f06270 */
[----:B------:R-:W-:Y:S01]  /*0a60*/  SEL R2, R2, R16, !P0 ;  /* 0x0000001002027207 */ /* 0x000fe20004000000 */
[----:B---3--:R-:W-:-:S05]  /*0a70*/  VIADD R10, R26, 0x1 ;  /* 0x000000011a0a7836 */ /* 0x008fca0000000000 */
[----:B------:R2:W-:Y:S04]  /*0a80*/  STL [R29], R10 ;  /* 0x0000000a1d007387 */ /* 0x0005e80000100800 */
[----:B------:R-:W3:Y:S01]  /*0a90*/  LDL R28, [R27] ;  /* 0x000000001b1c7983 */ /* 0x000ee20000100800 */
[----:B------:R-:W-:-:S04]  /*0aa0*/  ISETP.GE.AND P0, PT, R17, R2, PT ;  /* 0x000000021100720c */ /* 0x000fc80003f06270 */
[----:B------:R-:W-:-:S04]  /*0ab0*/  SEL R2, R2, R20, !P0 ;  /* 0x0000001402027207 */ /* 0x000fc80004000000 */
[----:B------:R-:W-:-:S04]  /*0ac0*/  ISETP.GE.AND P0, PT, R21, R2, PT ;  /* 0x000000021500720c */ /* 0x000fc80003f06270 */
[----:B------:R-:W-:-:S04]  /*0ad0*/  SEL R2, R2, R22, !P0 ;  /* 0x0000001602027207 */ /* 0x000fc80004000000 */
[----:B------:R-:W-:-:S04]  /*0ae0*/  ISETP.GE.AND P0, PT, R23, R2, PT ;  /* 0x000000021700720c */ /* 0x000fc80003f06270 */
[----:B------:R-:W-:-:S04]  /*0af0*/  SEL R2, R2, R18, !P0 ;  /* 0x0000001202027207 */ /* 0x000fc80004000000 */
[----:B------:R-:W-:-:S04]  /*0b00*/  ISETP.GE.AND P0, PT, R19, R2, PT ;  /* 0x000000021300720c */ /* 0x000fc80003f06270 */
[----:B------:R-:W-:Y:S01]  /*0b10*/  SEL R2, R2, R24, !P0 ;  /* 0x0000001802027207 */ /* 0x000fe20004000000 */
[----:B------:R-:W-:-:S03]  /*0b20*/  VIADD R11, R11, 0x10 ;  /* 0x000000100b0b7836 */ /* 0x000fc60000000000 */
[----:B------:R-:W-:Y:S02]  /*0b30*/  ISETP.GE.AND P0, PT, R14, R2, PT ;  /* 0x000000020e00720c */ /* 0x000fe40003f06270 */
[----:B------:R-:W-:Y:S02]  /*0b40*/  ISETP.NE.AND P1, PT, R11, R8, PT ;  /* 0x000000080b00720c */ /* 0x000fe40003f25270 */
[----:B------:R-:W-:-:S04]  /*0b50*/  SEL R25, R2, R25, !P0 ;  /* 0x0000001902197207 */ /* 0x000fc80004000000 */
[----:B------:R-:W-:-:S04]  /*0b60*/  ISETP.GE.AND P0, PT, R26, R25, PT ;  /* 0x000000191a00720c */ /* 0x000fc80003f06270 */
[----:B------:R-:W-:Y:S01]  /*0b70*/  SEL R25, R25, R10, !P0 ;  /* 0x0000000a19197207 */ /* 0x000fe20004000000 */
[----:B---3--:R-:W-:-:S05]  /*0b80*/  VIADD R4, R28, 0x1 ;  /* 0x000000011c047836 */ /* 0x008fca0000000000 */
[----:B------:R2:W-:Y:S01]  /*0b90*/  STL [R27], R4 ;  /* 0x000000041b007387 */ /* 0x0005e20000100800 */
[----:B------:R-:W-:-:S04]  /*0ba0*/  ISETP.GE.AND P0, PT, R28, R25, PT ;  /* 0x000000191c00720c */ /* 0x000fc80003f06270 */
[----:B------:R-:W-:Y:S01]  /*0bb0*/  SEL R2, R25, R4, !P0 ;  /* 0x0000000419027207 */ /* 0x000fe20004000000 */
[----:B------:R-:W-:Y:S08]  /*0bc0*/  @P1 BRA `(.L_x_2) ;  /* 0xfffffff800301947 */ /* 0x000ff0000383ffff */
.L_x_1:
[----:B------:R-:W-:Y:S05]  /*0bd0*/  BRA.U !UP1, `(.L_x_0) ;  /* 0x0000000509c87547 */ /* 0x000fea000b800000 */
[----:B------:R-:W-:Y:S02]  /*0be0*/  UISETP.GE.U32.AND UP0, UPT, UR4, 0x8, UPT ;  /* 0x000000080400788c */ /* 0x000fe4000bf06070 */
[----:B------:R-:W-:-:S04]  /*0bf0*/  ULOP3.LUT UR6, UR5, 0x7, URZ, 0xc0, !UPT ;  /* 0x0000000705067892 */ /* 0x000fc8000f8ec0ff */
[----:B------:R-:W-:-:S03]  /*0c00*/  UISETP.NE.AND UP1, UPT, UR6, URZ, UPT ;  /* 0x000000ff0600728c */ /* 0x000fc6000bf25270 */
[----:B------:R-:W-:Y:S08]  /*0c10*/  BRA.U !UP0, `(.L_x_3) ;  /* 0x0000000108ec7547 */ /* 0x000ff0000b800000 */
[----:B--2---:R-:W1:Y:S02]  /*0c20*/  LDC.64 R4, c[0x0][0x380] ;  /* 0x0000e000ff047b82 */ /* 0x004e640000000a00 */
[----:B-1----:R-:W-:-:S05]  /*0c30*/  IMAD.WIDE.U32 R4, R8, 0x4, R4 ;  /* 0x0000000408047825 */ /* 0x002fca00078e0004 */
[----:B------:R-:W2:Y:S04]  /*0c40*/  LDG.E R7, desc[UR8][R4.64] ;  /* 0x0000000804077981 */ /* 0x000ea8000c1e1900 */
[----:B------:R-:W3:Y:S04]  /*0c50*/  LDG.E R11, desc[UR8][R4.64+0x4] ;  /* 0x00000408040b7981 */ /* 0x000ee8000c1e1900 */
[----:B------:R-:W4:Y:S04]  /*0c60*/  LDG.E R13, desc[UR8][R4.64+0xc] ;  /* 0x00000c08040d7981 */ /* 0x000f28000c1e1900 */
[----:B------:R-:W5:Y:S04]  /*0c70*/  LDG.E R21, desc[UR8][R4.64+0x10] ;  /* 0x0000100804157981 */ /* 0x000f68000c1e1900 */
[----:B------:R-:W5:Y:S04]  /*0c80*/  LDG.E R23, desc[UR8][R4.64+0x14] ;  /* 0x0000140804177981 */ /* 0x000f68000c1e1900 */
[----:B------:R-:W5:Y:S01]  /*0c90*/  LDG.E R25, desc[UR8][R4.64+0x1c] ;  /* 0x00001c0804197981 */ /* 0x000f62000c1e1900 */
[----:B--2---:R-:W-:-:S05]  /*0ca0*/  IMAD R14, R7, 0x4, R0 ;  /* 0x00000004070e7824 */ /* 0x004fca00078e0200 */
[----:B------:R-:W2:Y:S01]  /*0cb0*/  LDL R7, [R14] ;  /* 0x000000000e077983 */ /* 0x000ea20000100800 */
[----:B---3--:R-:W-:-:S03]  /*0cc0*/  IMAD R15, R11, 0x4, R0 ;  /* 0x000000040b0f7824 */ /* 0x008fc600078e0200 */
[----:B------:R-:W3:Y:S01]  /*0cd0*/  LDG.E R11, desc[UR8][R4.64+0x8] ;  /* 0x00000808040b7981 */ /* 0x000ee2000c1e1900 */
[----:B--2---:R-:W-:-:S05]  /*0ce0*/  IADD3 R9, PT, PT, R7, 0x1, RZ ;  /* 0x0000000107097810 */ /* 0x004fca0007ffe0ff */
[----:B------:R1:W-:Y:S04]  /*0cf0*/  STL [R14], R9 ;  /* 0x000000090e007387 */ /* 0x0003e80000100800 */
[----:B------:R-:W2:Y:S01]  /*0d00*/  LDL R6, [R15] ;  /* 0x000000000f067983 */ /* 0x000ea20000100800 */
[----:B---3--:R-:W-:Y:S02]  /*0d10*/  IMAD R17, R11, 0x4, R0 ;  /* 0x000000040b117824 */ /* 0x008fe400078e0200 */
[----:B--2---:R-:W-:-:S05]  /*0d20*/  VIADD R10, R6, 0x1 ;  /* 0x00000001060a7836 */ /* 0x004fca0000000000 */
[----:B------:R2:W-:Y:S04]  /*0d30*/  STL [R15], R10 ;  /* 0x0000000a0f007387 */ /* 0x0005e80000100800 */
[----:B------:R-:W3:Y:S01]  /*0d40*/  LDL R11, [R17] ;  /* 0x00000000110b7983 */ /* 0x000ee20000100800 */
[----:B----4-:R-:W-:Y:S02]  /*0d50*/  IMAD R19, R13, 0x4, R0 ;  /* 0x000000040d137824 */ /* 0x010fe400078e0200 */
[----:B---3--:R-:W-:-:S05]  /*0d60*/  VIADD R12, R11, 0x1 ;  /* 0x000000010b0c7836 */ /* 0x008fca0000000000 */
[----:B------:R3:W-:Y:S04]  /*0d70*/  STL [R17], R12 ;  /* 0x0000000c11007387 */ /* 0x0007e80000100800 */
[----:B------:R-:W1:Y:S01]  /*0d80*/  LDL R13, [R19] ;  /* 0x00000000130d7983 */ /* 0x000e620000100800 */
[----:B-----5:R-:W-:Y:S01]  /*0d90*/  LEA R21, R21, R0, 0x2 ;  /* 0x0000000015157211 */ /* 0x020fe200078e10ff */
[----:B-1----:R-:W-:-:S05]  /*0da0*/  VIADD R14, R13, 0x1 ;  /* 0x000000010d0e7836 */ /* 0x002fca0000000000 */
[----:B------:R1:W-:Y:S04]  /*0db0*/  STL [R19], R14 ;  /* 0x0000000e13007387 */ /* 0x0003e80000100800 */
[----:B--2---:R-:W2:Y:S01]  /*0dc0*/  LDL R15, [R21] ;  /* 0x00000000150f7983 */ /* 0x004ea20000100800 */
[----:B------:R-:W-:-:S03]  /*0dd0*/  IMAD R20, R23, 0x4, R0 ;  /* 0x0000000417147824 */ /* 0x000fc600078e0200 */
[----:B------:R-:W4:Y:S01]  /*0de0*/  LDG.E R23, desc[UR8][R4.64+0x18] ;  /* 0x0000180804177981 */ /* 0x000f22000c1e1900 */
[----:B--2---:R-:W-:-:S05]  /*0df0*/  VIADD R16, R15, 0x1 ;  /* 0x000000010f107836 */ /* 0x004fca0000000000 */
[----:B------:R2:W-:Y:S04]  /*0e00*/  STL [R21], R16 ;  /* 0x0000001015007387 */ /* 0x0005e80000100800 */
[----:B------:R-:W3:Y:S01]  /*0e10*/  LDL R18, [R20] ;  /* 0x0000000014127983 */ /* 0x000ee20000100800 */
[----:B----4-:R-:W-:Y:S02]  /*0e20*/  IMAD R23, R23, 0x4, R0 ;  /* 0x0000000417177824 */ /* 0x010fe400078e0200 */
[----:B---3--:R-:W-:-:S05]  /*0e30*/  VIADD R17, R18, 0x1 ;  /* 0x0000000112117836 */ /* 0x008fca0000000000 */
[----:B------:R3:W-:Y:S04]  /*0e40*/  STL [R20], R17 ;  /* 0x0000001114007387 */ /* 0x0007e80000100800 */
[----:B-1----:R-:W4:Y:S01]  /*0e50*/  LDL R19, [R23] ;  /* 0x0000000017137983 */ /* 0x002f220000100800 */
[----:B------:R-:W-:Y:S01]  /*0e60*/  IMAD R25, R25, 0x4, R0 ;  /* 0x0000000419197824 */ /* 0x000fe200078e0200 */
[----:B------:R-:W-:-:S04]  /*0e70*/  ISETP.GE.AND P0, PT, R7, R2, PT ;  /* 0x000000020700720c */ /* 0x000fc80003f06270 */
[----:B------:R-:W-:-:S04]  /*0e80*/  SEL R9, R2, R9, !P0 ;  /* 0x0000000902097207 */ /* 0x000fc80004000000 */
[----:B------:R-:W-:-:S04]  /*0e90*/  ISETP.GE.AND P0, PT, R6, R9, PT ;  /* 0x000000090600720c */ /* 0x000fc80003f06270 */
[----:B------:R-:W-:Y:S01]  /*0ea0*/  SEL R9, R9, R10, !P0 ;  /* 0x0000000a09097207 */ /* 0x000fe20004000000 */
[----:B----4-:R-:W-:-:S05]  /*0eb0*/  VIADD R22, R19, 0x1 ;  /* 0x0000000113167836 */ /* 0x010fca0000000000 */
[----:B------:R3:W-:Y:S04]  /*0ec0*/  STL [R23], R22 ;  /* 0x0000001617007387 */ /* 0x0007e80000100800 */
[----:B--2---:R-:W2:Y:S01]  /*0ed0*/  LDL R21, [R25] ;  /* 0x0000000019157983 */ /* 0x004ea20000100800 */
[----:B------:R-:W-:-:S04]  /*0ee0*/  ISETP.GE.AND P0, PT, R11, R9, PT ;  /* 0x000000090b00720c */ /* 0x000fc80003f06270 */
[----:B------:R-:W-:-:S04]  /*0ef0*/  SEL R9, R9, R12, !P0 ;  /* 0x0000000c09097207 */ /* 0x000fc80004000000 */
        /* <DEDUP_REMOVED lines=8> */
[----:B------:R-:W-:Y:S01]  /*0f80*/  VIADD R8, R8, 0x8 ;  /* 0x0000000808087836 */ /* 0x000fe20000000000 */
[----:B--2---:R-:W-:-:S05]  /*0f90*/  IADD3 R4, PT, PT, R21, 0x1, RZ ;  /* 0x0000000115047810 */ /* 0x004fca0007ffe0ff */
[----:B------:R3:W-:Y:S01]  /*0fa0*/  STL [R25], R4 ;  /* 0x0000000419007387 */ /* 0x0007e20000100800 */
[----:B------:R-:W-:-:S04]  /*0fb0*/  ISETP.GE.AND P0, PT, R21, R2, PT ;  /* 0x000000021500720c */ /* 0x000fc80003f06270 */
[----:B------:R-:W-:-:S09]  /*0fc0*/  SEL R2, R2, R4, !P0 ;  /* 0x0000000402027207 */ /* 0x000fd20004000000 */
.L_x_3:
[----:B------:R-:W-:Y:S05]  /*0fd0*/  BRA.U !UP1, `(.L_x_0) ;  /* 0x0000000109c87547 */ /* 0x000fea000b800000 */
[----:B------:R-:W-:Y:S02]  /*0fe0*/  UISETP.GE.U32.AND UP0, UPT, UR6, 0x4, UPT ;  /* 0x000000040600788c */ /* 0x000fe4000bf06070 */
[----:B------:R-:W-:-:S04]  /*0ff0*/  ULOP3.LUT UR5, UR5, 0x3, URZ, 0xc0, !UPT ;  /* 0x0000000305057892 */ /* 0x000fc8000f8ec0ff */
[----:B------:R-:W-:-:S03]  /*1000*/  UISETP.NE.AND UP1, UPT, UR5, URZ, UPT ;  /* 0x000000ff0500728c */ /* 0x000fc6000bf25270 */
[----:B------:R-:W-:Y:S08]  /*1010*/  BRA.U !UP0, `(.L_x_4) ;  /* 0x00000001087c7547 */ /* 0x000ff0000b800000 */
[----:B--23--:R-:W1:Y:S02]  /*1020*/  LDC.64 R4, c[0x0][0x380] ;  /* 0x0000e000ff047b82 */ /* 0x00ce640000000a00 */
[----:B-1----:R-:W-:-:S05]  /*1030*/  IMAD.WIDE.U32 R4, R8, 0x4, R4 ;  /* 0x0000000408047825 */ /* 0x002fca00078e0004 */
[----:B------:R-:W2:Y:S04]  /*1040*/  LDG.E R7, desc[UR8][R4.64] ;  /* 0x0000000804077981 */ /* 0x000ea8000c1e1900 */
[----:B------:R-:W3:Y:S04]  /*1050*/  LDG.E R11, desc[UR8][R4.64+0x4] ;  /* 0x00000408040b7981 */ /* 0x000ee8000c1e1900 */
[----:B------:R-:W4:Y:S04]  /*1060*/  LDG.E R15, desc[UR8][R4.64+0x8] ;  /* 0x00000808040f7981 */ /* 0x000f28000c1e1900 */
[----:B------:R-:W5:Y:S01]  /*1070*/  LDG.E R19, desc[UR8][R4.64+0xc] ;  /* 0x00000c0804137981 */ /* 0x000f62000c1e1900 */
[----:B--2---:R-:W-:-:S05]  /*1080*/  IMAD R6, R7, 0x4, R0 ;  /* 0x0000000407067824 */ /* 0x004fca00078e0200 */
[----:B------:R-:W2:Y:S01]  /*1090*/  LDL R7, [R6] ;  /* 0x0000000006077983 */ /* 0x000ea20000100800 */
[----:B---3--:R-:W-:Y:S02]  /*10a0*/  IMAD R10, R11, 0x4, R0 ;  /* 0x000000040b0a7824 */ /* 0x008fe400078e0200 */
[----:B--2---:R-:W-:-:S05]  /*10b0*/  VIADD R9, R7, 0x1 ;  /* 0x0000000107097836 */ /* 0x004fca0000000000 */
[----:B------:R1:W-:Y:S04]  /*10c0*/  STL [R6], R9 ;  /* 0x0000000906007387 */ /* 0x0003e80000100800 */
[----:B------:R-:W2:Y:S01]  /*10d0*/  LDL R11, [R10] ;  /* 0x000000000a0b7983 */ /* 0x000ea20000100800 */
[----:B----4-:R-:W-:Y:S02]  /*10e0*/  IMAD R12, R15, 0x4, R0 ;  /* 0x000000040f0c7824 */ /* 0x010fe400078e0200 */
[----:B--2---:R-:W-:-:S05]  /*10f0*/  VIADD R13, R11, 0x1 ;  /* 0x000000010b0d7836 */ /* 0x004fca0000000000 */
[----:B------:R1:W-:Y:S04]  /*1100*/  STL [R10], R13 ;  /* 0x0000000d0a007387 */ /* 0x0003e80000100800 */
[----:B------:R-:W2:Y:S01]  /*1110*/  LDL R15, [R12] ;  /* 0x000000000c0f7983 */ /* 0x000ea20000100800 */
[----:B-----5:R-:W-:Y:S01]  /*1120*/  IMAD R14, R19, 0x4, R0 ;  /* 0x00000004130e7824 */ /* 0x020fe200078e0200 */
[----:B--2---:R-:W-:-:S05]  /*1130*/  IADD3 R17, PT, PT, R15, 0x1, RZ ;  /* 0x000000010f117810 */ /* 0x004fca0007ffe0ff */
[----:B------:R1:W-:Y:S04]  /*1140*/  STL [R12], R17 ;  /* 0x000000110c007387 */ /* 0x0003e80000100800 */
[----:B------:R-:W2:Y:S01]  /*1150*/  LDL R19, [R14] ;  /* 0x000000000e137983 */ /* 0x000ea20000100800 */
[----:B------:R-:W-:-:S04]  /*1160*/  ISETP.GE.AND P0, PT, R7, R2, PT ;  /* 0x000000020700720c */ /* 0x000fc80003f06270 */
[----:B------:R-:W-:-:S04]  /*1170*/  SEL R2, R2, R9, !P0 ;  /* 0x0000000902027207 */ /* 0x000fc80004000000 */
[----:B------:R-:W-:-:S04]  /*1180*/  ISETP.GE.AND P0, PT, R11, R2, PT ;  /* 0x000000020b00720c */ /* 0x000fc80003f06270 */
[----:B------:R-:W-:-:S04]  /*1190*/  SEL R2, R2, R13, !P0 ;  /* 0x0000000d02027207 */ /* 0x000fc80004000000 */
[----:B------:R-:W-:-:S04]  /*11a0*/  ISETP.GE.AND P0, PT, R15, R2, PT ;  /* 0x000000020f00720c */ /* 0x000fc80003f06270 */
[----:B------:R-:W-:Y:S01]  /*11b0*/  SEL R2, R2, R17, !P0 ;  /* 0x0000001102027207 */ /* 0x000fe20004000000 */
[----:B------:R-:W-:Y:S02]  /*11c0*/  VIADD R8, R8, 0x4 ;  /* 0x0000000408087836 */ /* 0x000fe40000000000 */
[----:B--2---:R-:W-:-:S05]  /*11d0*/  VIADD R7, R19, 0x1 ;  /* 0x0000000113077836 */ /* 0x004fca0000000000 */
[----:B------:R1:W-:Y:S01]  /*11e0*/  STL [R14], R7 ;  /* 0x000000070e007387 */ /* 0x0003e20000100800 */
[----:B------:R-:W-:-:S04]  /*11f0*/  ISETP.GE.AND P0, PT, R19, R2, PT ;  /* 0x000000021300720c */ /* 0x000fc80003f06270 */
[----:B------:R-:W-:-:S09]  /*1200*/  SEL R2, R2, R7, !P0 ;  /* 0x0000000702027207 */ /* 0x000fd20004000000 */
.L_x_4:
[----:B------:R-:W-:Y:S05]  /*1210*/  BRA.U !UP1, `(.L_x_0) ;  /* 0x0000000109387547 */ /* 0x000fea000b800000 */
[----:B-1----:R-:W1:Y:S01]  /*1220*/  LDC.64 R6, c[0x0][0x380] ;  /* 0x0000e000ff067b82 */ /* 0x002e620000000a00 */
[----:B------:R-:W-:-:S05]  /*1230*/  UMOV UR4, URZ ;  /* 0x000000ff00047c82 */ /* 0x000fca0008000000 */
.L_x_5:
[----:B-123--:R-:W-:-:S06]  /*1240*/  IMAD.WIDE.U32 R4, R8, 0x4, R6 ;  /* 0x0000000408047825 */ /* 0x00efcc00078e0006 */
[----:B------:R-:W2:Y:S02]  /*1250*/  LDG.E R5, desc[UR8][R4.64] ;  /* 0x0000000804057981 */ /* 0x000ea4000c1e1900 */
[----:B--2-4-:R-:W-:-:S05]  /*1260*/  IMAD R9, R5, 0x4, R0 ;  /* 0x0000000405097824 */ /* 0x014fca00078e0200 */
[----:B------:R-:W2:Y:S01]  /*1270*/  LDL R11, [R9] ;  /* 0x00000000090b7983 */ /* 0x000ea20000100800 */
[----:B------:R-:W-:Y:S01]  /*1280*/  UIADD3 UR4, UPT, UPT, UR4, 0x1, URZ ;  /* 0x0000000104047890 */ /* 0x000fe2000fffe0ff */
[----:B------:R-:W-:-:S03]  /*1290*/  VIADD R8, R8, 0x1 ;  /* 0x0000000108087836 */ /* 0x000fc60000000000 */
[----:B------:R-:W-:Y:S01]  /*12a0*/  UISETP.NE.AND UP0, UPT, UR4, UR5, UPT ;  /* 0x000000050400728c */ /* 0x000fe2000bf05270 */
[C---:B--2---:R-:W-:Y:S01]  /*12b0*/  VIADD R10, R11.reuse, 0x1 ;  /* 0x000000010b0a7836 */ /* 0x044fe20000000000 */
[----:B------:R-:W-:-:S04]  /*12c0*/  ISETP.GE.AND P0, PT, R11, R2, PT ;  /* 0x000000020b00720c */ /* 0x000fc80003f06270 */
[----:B------:R4:W-:Y:S01]  /*12d0*/  STL [R9], R10 ;  /* 0x0000000a09007387 */ /* 0x0009e20000100800 */
[----:B------:R-:W-:Y:S02]  /*12e0*/  SEL R2, R2, R10, !P0 ;  /* 0x0000000a02027207 */ /* 0x000fe40004000000 */
[----:B------:R-:W-:Y:S06]  /*12f0*/  BRA.U UP0, `(.L_x_5) ;  /* 0xfffffffd00d07547 */ /* 0x000fec000b83ffff */
.L_x_0:
[----:B--23--:R-:W-:-:S07]  /*1300*/  CS2R R4, SRZ ;  /* 0x0000000000047805 */ /* 0x00cfce000001ff00 */
.L_x_15:
[----:B-12---:R-:W-:-:S05]  /*1310*/  LEA R7, R5, R0, 0x2 ;  /* 0x0000000005077211 */ /* 0x006fca00078e10ff */
[----:B----4-:R-:W2:Y:S01]  /*1320*/  LDL R9, [R7] ;  /* 0x0000000007097983 */ /* 0x010ea20000100800 */
[----:B------:R-:W-:Y:S01]  /*1330*/  BSSY.RECONVERGENT B0, `(.L_x_6) ;  /* 0x000004e000007945 */ /* 0x000fe20003800200 */
[C---:B--2---:R-:W-:Y:S01]  /*1340*/  VIADD R6, R9.reuse, 0xffffffff ;  /* 0xffffffff09067836 */ /* 0x044fe20000000000 */
[----:B------:R-:W-:-:S04]  /*1350*/  ISETP.NE.AND P0, PT, R9, RZ, PT ;  /* 0x000000ff0900720c */ /* 0x000fc80003f05270 */
[----:B------:R1:W-:Y:S09]  /*1360*/  STL [R7], R6 ;  /* 0x0000000607007387 */ /* 0x0003f20000100800 */
[----:B------:R-:W-:Y:S05]  /*1370*/  @!P0 BRA `(.L_x_7) ;  /* 0x0000000400248947 */ /* 0x000fea0003800000 */
[C---:B------:R-:W-:Y:S01]  /*1380*/  ISETP.GE.U32.AND P0, PT, R9.reuse, 0x10, PT ;  /* 0x000000100900780c */ /* 0x040fe20003f06070 */
[----:B------:R-:W-:Y:S01]  /*1390*/  BSSY.RECONVERGENT B1, `(.L_x_8) ;  /* 0x000001b000017945 */ /* 0x000fe20003800200 */
[----:B------:R-:W-:-:S04]  /*13a0*/  LOP3.LUT R10, R9, 0xf, RZ, 0xc0, !PT ;  /* 0x0000000f090a7812 */ /* 0x000fc800078ec0ff */
[----:B------:R-:W-:-:S07]  /*13b0*/  ISETP.NE.AND P1, PT, R10, RZ, PT ;  /* 0x000000ff0a00720c */ /* 0x000fce0003f25270 */
[----:B------:R-:W-:Y:S06]  /*13c0*/  @!P0 BRA `(.L_x_9) ;  /* 0x00000000005c8947 */ /* 0x000fec0003800000 */
[----:B-1----:R-:W-:-:S05]  /*13d0*/  LOP3.LUT R6, R9, 0xfffffff0, RZ, 0xc0, !PT ;  /* 0xfffffff009067812 */ /* 0x002fca00078ec0ff */
[----:B------:R-:W-:-:S07]  /*13e0*/  IMAD.MOV R6, RZ, RZ, -R6 ;  /* 0x000000ffff067224 */ /* 0x000fce00078e0a06 */
.L_x_10:
[----:B--2---:R-:W-:Y:S02]  /*13f0*/  IMAD.IADD R8, R1, 0x1, R4 ;  /* 0x0000000101087824 */ /* 0x004fe400078e0204 */
[----:B------:R-:W-:Y:S02]  /*1400*/  VIADD R6, R6, 0x10 ;  /* 0x0000001006067836 */ /* 0x000fe40000000000 */
[----:B------:R-:W-:Y:S01]  /*1410*/  VIADD R4, R4, 0x10 ;  /* 0x0000001004047836 */ /* 0x000fe20000000000 */
[----:B------:R2:W-:Y:S02]  /*1420*/  STL.U8 [R8+0x200], R5 ;  /* 0x0002000508007387 */ /* 0x0005e40000100000 */
[----:B------:R-:W-:Y:S02]  /*1430*/  ISETP.NE.AND P0, PT, R6, RZ, PT ;  /* 0x000000ff0600720c */ /* 0x000fe40003f05270 */
[----:B------:R2:W-:Y:S04]  /*1440*/  STL.U8 [R8+0x201], R5 ;  /* 0x0002010508007387 */ /* 0x0005e80000100000 */
        /* <DEDUP_REMOVED lines=13> */
[----:B------:R2:W-:Y:S01]  /*1520*/  STL.U8 [R8+0x20f], R5 ;  /* 0x00020f0508007387 */ /* 0x0005e20000100000 */
[----:B------:R-:W-:Y:S05]  /*1530*/  @P0 BRA `(.L_x_10) ;  /* 0xfffffffc00ac0947 */ /* 0x000fea000383ffff */
.L_x_9:
[----:B------:R-:W-:Y:S05]  /*1540*/  BSYNC.RECONVERGENT B1 ;  /* 0x0000000000017941 */ /* 0x000fea0003800200 */
.L_x_8:
[----:B------:R-:W-:Y:S04]  /*1550*/  BSSY.RECONVERGENT B1, `(.L_x_11) ;  /* 0x0000029000017945 */ /* 0x000fe80003800200 */
[----:B------:R-:W-:Y:S05]  /*1560*/  @!P1 BRA `(.L_x_12) ;  /* 0x00000000009c9947 */ /* 0x000fea0003800000 */
[----:B------:R-:W-:Y:S01]  /*1570*/  ISETP.GE.U32.AND P0, PT, R10, 0x8, PT ;  /* 0x000000080a00780c */ /* 0x000fe20003f06070 */
[----:B------:R-:W-:Y:S01]  /*1580*/  BSSY.RECONVERGENT B2, `(.L_x_13) ;  /* 0x000000e000027945 */ /* 0x000fe20003800200 */
[----:B--2---:R-:W-:-:S04]  /*1590*/  LOP3.LUT R8, R9, 0x7, RZ, 0xc0, !PT ;  /* 0x0000000709087812 */ /* 0x004fc800078ec0ff */
[----:B------:R-:W-:-:S07]  /*15a0*/  ISETP.NE.AND P1, PT, R8, RZ, PT ;  /* 0x000000ff0800720c */ /* 0x000fce0003f25270 */
[----:B------:R-:W-:Y:S06]  /*15b0*/  @!P0 BRA `(.L_x_14) ;  /* 0x0000000000288947 */ /* 0x000fec0003800000 */
[----:B-1----:R-:W-:Y:S01]  /*15c0*/  IMAD.IADD R6, R1, 0x1, R4 ;  /* 0x0000000101067824 */ /* 0x002fe200078e0204 */
[----:B------:R-:W-:-:S04]  /*15d0*/  IADD3 R4, PT, PT, R4, 0x8, RZ ;  /* 0x0000000804047810 */ /* 0x000fc80007ffe0ff */
[----:B------:R2:W-:Y:S04]  /*15e0*/  STL.U8 [R6+0x200], R5 ;  /* 0x0002000506007387 */ /* 0x0005e80000100000 */
[----:B------:R2:W-:Y:S04]  /*15f0*/  STL.U8 [R6+0x201], R5 ;  /* 0x0002010506007387 */ /* 0x0005e80000100000 */
[----:B------:R2:W-:Y:S04]  /*1600*/  STL.U8 [R6+0x202], R5 ;  /* 0x0002020506007387 */ /* 0x0005e80000100000 */
[----:B------:R2:W-:Y:S04]  /*1610*/  STL.U8 [R6+0x203], R5 ;  /* 0x0002030506007387 */ /* 0x0005e80000100000 */
[----:B------:R2:W-:Y:S04]  /*1620*/  STL.U8 [R6+0x204], R5 ;  /* 0x0002040506007387 */ /* 0x0005e80000100000 */
[----:B------:R2:W-:Y:S04]  /*1630*/  STL.U8 [R6+0x205], R5 ;  /* 0x0002050506007387 */ /* 0x0005e80000100000 */
[----:B------:R2:W-:Y:S04]  /*1640*/  STL.U8 [R6+0x206], R5 ;  /* 0x0002060506007387 */ /* 0x0005e80000100000 */
[----:B------:R2:W-:Y:S02]  /*1650*/  STL.U8 [R6+0x207], R5 ;  /* 0x0002070506007387 */ /* 0x0005e40000100000 */
.L_x_14:
[----:B------:R-:W-:Y:S05]  /*1660*/  BSYNC.RECONVERGENT B2 ;  /* 0x0000000000027941 */ /* 0x000fea0003800200 */
.L_x_13:
[----:B------:R-:W-:Y:S05]  /*1670*/  @!P1 BRA `(.L_x_12) ;  /* 0x0000000000589947 */ /* 0x000fea0003800000 */
[----:B------:R-:W-:Y:S01]  /*1680*/  ISETP.GE.U32.AND P0, PT, R8, 0x4, PT ;  /* 0x000000040800780c */ /* 0x000fe20003f06070 */
[----:B-12---:R-:W-:Y:S01]  /*1690*/  IMAD.MOV.U32 R6, RZ, RZ, R4 ;  /* 0x000000ffff067224 */ /* 0x006fe200078e0004 */
[----:B------:R-:W-:-:S04]  /*16a0*/  LOP3.LUT R9, R9, 0x3, RZ, 0xc0, !PT ;  /* 0x0000000309097812 */ /* 0x000fc800078ec0ff */
[----:B------:R-:W-:-:S07]  /*16b0*/  ISETP.NE.AND P1, PT, R9, RZ, PT ;  /* 0x000000ff0900720c */ /* 0x000fce0003f25270 */
[----:B------:R-:W-:Y:S02]  /*16c0*/  @P0 IMAD.IADD R8, R1, 0x1, R4 ;  /* 0x0000000101080824 */ /* 0x000fe400078e0204 */
[----:B------:R-:W-:-:S03]  /*16d0*/  @P0 VIADD R4, R4, 0x4 ;  /* 0x0000000404040836 */ /* 0x000fc60000000000 */
[----:B------:R3:W-:Y:S01]  /*16e0*/  @P0 STL.U8 [R8+0x200], R5 ;  /* 0x0002000508000387 */ /* 0x0007e20000100000 */
[----:B------:R-:W-:-:S03]  /*16f0*/  @P0 IMAD.MOV.U32 R6, RZ, RZ, R4 ;  /* 0x000000ffff060224 */ /* 0x000fc600078e0004 */
[----:B------:R3:W-:Y:S04]  /*1700*/  @P0 STL.U8 [R8+0x201], R5 ;  /* 0x0002010508000387 */ /* 0x0007e80000100000 */
[----:B------:R3:W-:Y:S04]  /*1710*/  @P0 STL.U8 [R8+0x202], R5 ;  /* 0x0002020508000387 */ /* 0x0007e80000100000 */
[----:B------:R3:W-:Y:S01]  /*1720*/  @P0 STL.U8 [R8+0x203], R5 ;  /* 0x0002030508000387 */ /* 0x0007e20000100000 */
[----:B------:R-:W-:Y:S05]  /*1730*/  @!P1 BRA `(.L_x_12) ;  /* 0x0000000000289947 */ /* 0x000fea0003800000 */
[----:B---3--:R-:W-:Y:S01]  /*1740*/  IMAD.IADD R8, R1, 0x1, R6 ;  /* 0x0000000101087824 */ /* 0x008fe200078e0206 */
[----:B------:R-:W-:Y:S01]  /*1750*/  ISETP.NE.AND P0, PT, R9, 0x1, PT ;  /* 0x000000010900780c */ /* 0x000fe20003f05270 */
[----:B------:R-:W-:-:S03]  /*1760*/  VIADD R4, R6, 0x1 ;  /* 0x0000000106047836 */ /* 0x000fc60000000000 */
[----:B------:R4:W-:Y:S09]  /*1770*/  STL.U8 [R8+0x200], R5 ;  /* 0x0002000508007387 */ /* 0x0009f20000100000 */
[----:B------:R-:W-:Y:S05]  /*1780*/  @!P0 BRA `(.L_x_12) ;  /* 0x0000000000148947 */ /* 0x000fea0003800000 */
[----:B------:R-:W-:Y:S01]  /*1790*/  ISETP.NE.AND P0, PT, R9, 0x2, PT ;  /* 0x000000020900780c */ /* 0x000fe20003f05270 */
[----:B------:R1:W-:Y:S01]  /*17a0*/  STL.U8 [R8+0x201], R5 ;  /* 0x0002010508007387 */ /* 0x0003e20000100000 */
[----:B------:R-:W-:-:S11]  /*17b0*/  IADD3 R4, PT, PT, R6, 0x2, RZ ;  /* 0x0000000206047810 */ /* 0x000fd60007ffe0ff */
[----:B------:R1:W-:Y:S01]  /*17c0*/  @P0 STL.U8 [R8+0x202], R5 ;  /* 0x0002020508000387 */ /* 0x0003e20000100000 */
[----:B------:R-:W-:-:S07]  /*17d0*/  @P0 VIADD R4, R6, 0x3 ;  /* 0x0000000306040836 */ /* 0x000fce0000000000 */
.L_x_12:
[----:B------:R-:W-:Y:S05]  /*17e0*/  BSYNC.RECONVERGENT B1 ;  /* 0x0000000000017941 */ /* 0x000fea0003800200 */
.L_x_11:
[----:B-12---:R-:W-:-:S05]  /*17f0*/  IMAD.MOV.U32 R6, RZ, RZ, -0x1 ;  /* 0xffffffffff067424 */ /* 0x006fca00078e00ff */
[----:B------:R2:W-:Y:S02]  /*1800*/  STL [R7], R6 ;  /* 0x0000000607007387 */ /* 0x0005e40000100800 */
.L_x_7:
[----:B------:R-:W-:Y:S05]  /*1810*/  BSYNC.RECONVERGENT B0 ;  /* 0x0000000000007941 */ /* 0x000fea0003800200 */
.L_x_6:
[----:B---34-:R-:W-:-:S05]  /*1820*/  VIADD R5, R5, 0x1 ;  /* 0x0000000105057836 */ /* 0x018fca0000000000 */
[----:B------:R-:W-:-:S13]  /*1830*/  ISETP.NE.AND P0, PT, R5, 0x80, PT ;  /* 0x000000800500780c */ /* 0x000fda0003f05270 */
[----:B------:R-:W-:Y:S05]  /*1840*/  @P0 BRA `(.L_x_15) ;  /* 0xfffffff800b00947 */ /* 0x000fea000383ffff */
[----:B------:R-:W3:Y:S02]  /*1850*/  LDCU UR4, c[0x0][0x398] ;  /* 0x00007300ff0477ac */ /* 0x000ee40008000800 */
[----:B---3--:R-:W-:-:S09]  /*1860*/  UISETP.GT.AND UP0, UPT, UR4, URZ, UPT ;  /* 0x000000ff0400728c */ /* 0x008fd2000bf04270 */
[----:B------:R-:W-:Y:S05]  /*1870*/  BRA.U UP0, `(.L_x_16) ;  /* 0x0000000100107547 */ /* 0x000fea000b800000 */
[----:B------:R-:W3:Y:S02]  /*1880*/  LDC.64 R4, c[0x0][0x388] ;  /* 0x0000e200ff047b82 */ /* 0x000ee40000000a00 */
[----:B---3--:R-:W-:-:S05]  /*1890*/  IMAD.WIDE R4, R3, 0x4, R4 ;  /* 0x0000000403047825 */ /* 0x008fca00078e0204 */
[----:B------:R4:W5:Y:S01]  /*18a0*/  LDG.E R9, desc[UR8][R4.64] ;  /* 0x0000000804097981 */ /* 0x000962000c1e1900 */
[----:B------:R-:W-:Y:S05]  /*18b0*/  BRA `(.L_x_17) ;  /* 0x0000000000b87947 */ /* 0x000fea0003800000 */
.L_x_16:
[----:B------:R-:W3:Y:S01]  /*18c0*/  LDC.64 R4, c[0x0][0x388] ;  /* 0x0000e200ff047b82 */ /* 0x000ee20000000a00 */
[----:B------:R-:W4:Y:S01]  /*18d0*/  LDCU UR5, c[0x0][0x398] ;  /* 0x00007300ff0577ac */ /* 0x000f220008000800 */
[----:B---3--:R-:W-:-:S05]  /*18e0*/  IMAD.WIDE R4, R3, 0x4, R4 ;  /* 0x0000000403047825 */ /* 0x008fca00078e0204 */
[----:B------:R3:W5:Y:S01]  /*18f0*/  LDG.E R9, desc[UR8][R4.64] ;  /* 0x0000000804097981 */ /* 0x000762000c1e1900 */
[----:B------:R-:W-:Y:S01]  /*1900*/  BSSY.RECONVERGENT B0, `(.L_x_17) ;  /* 0x0000029000007945 */ /* 0x000fe20003800200 */
[----:B----4-:R-:W-:-:S07]  /*1910*/  IMAD.MOV.U32 R0, RZ, RZ, RZ ;  /* 0x000000ffff007224 */ /* 0x010fce00078e00ff */
.L_x_19:
[----:B-12---:R-:W-:-:S05]  /*1920*/  IMAD.IADD R6, R1, 0x1, R0 ;  /* 0x0000000101067824 */ /* 0x006fca00078e0200 */
[----:B------:R-:W2:Y:S02]  /*1930*/  LDL.U8 R7, [R6+0x200] ;  /* 0x0002000006077983 */ /* 0x000ea40000100000 */
[----:B--2---:R-:W-:-:S04]  /*1940*/  PRMT R8, R7, 0x8880, RZ ;  /* 0x0000888007087816 */ /* 0x004fc800000000ff */
[----:B-----5:R-:W-:-:S13]  /*1950*/  ISETP.NE.AND P0, PT, R9, R8, PT ;  /* 0x000000080900720c */ /* 0x020fda0003f05270 */
[----:B------:R-:W-:Y:S05]  /*1960*/  @!P0 BRA `(.L_x_18) ;  /* 0x0000000000108947 */ /* 0x000fea0003800000 */
[----:B------:R-:W-:-:S05]  /*1970*/  VIADD R0, R0, 0x1 ;  /* 0x0000000100007836 */ /* 0x000fca0000000000 */
[----:B------:R-:W-:-:S13]  /*1980*/  ISETP.NE.AND P0, PT, R0, UR5, PT ;  /* 0x0000000500007c0c */ /* 0x000fda000bf05270 */
[----:B------:R-:W-:Y:S05]  /*1990*/  @P0 BRA `(.L_x_19) ;  /* 0xfffffffc00e00947 */ /* 0x000fea000383ffff */
[----:B------:R-:W-:Y:S05]  /*19a0*/  BRA `(.L_x_20) ;  /* 0x0000000000787947 */ /* 0x000fea0003800000 */
.L_x_18:
[----:B------:R-:W1:Y:S01]  /*19b0*/  LDC R14, c[0x0][0x398] ;  /* 0x0000e600ff0e7b82 */ /* 0x000e620000000800 */
[----:B------:R-:W-:-:S05]  /*19c0*/  IMAD.IADD R0, R0, 0x1, R2 ;  /* 0x0000000100007824 */ /* 0x000fca00078e0202 */
[----:B------:R-:W-:Y:S02]  /*19d0*/  IABS R2, R0 ;  /* 0x0000000000027213 */ /* 0x000fe40000000000 */
[----:B------:R-:W-:Y:S02]  /*19e0*/  ISETP.GE.AND P2, PT, R0, RZ, PT ;  /* 0x000000ff0000720c */ /* 0x000fe40003f46270 */
[----:B-1----:R-:W-:-:S04]  /*19f0*/  IABS R11, R14 ;  /* 0x0000000e000b7213 */ /* 0x002fc80000000000 */
[----:B------:R-:W1:Y:S08]  /*1a00*/  I2F.RP R10, R11 ;  /* 0x0000000b000a7306 */ /* 0x000e700000209400 */
[----:B-1----:R-:W1:Y:S02]  /*1a10*/  MUFU.RCP R10, R10 ;  /* 0x0000000a000a7308 */ /* 0x002e640000001000 */
[----:B-1----:R-:W-:-:S06]  /*1a20*/  IADD3 R8, PT, PT, R10, 0xffffffe, RZ ;  /* 0x0ffffffe0a087810 */ /* 0x002fcc0007ffe0ff */
[----:B------:R1:W2:Y:S02]  /*1a30*/  F2I.FTZ.U32.TRUNC.NTZ R9, R8 ;  /* 0x0000000800097305 */ /* 0x0002a4000021f000 */
[----:B-1----:R-:W-:Y:S02]  /*1a40*/  IMAD.MOV.U32 R8, RZ, RZ, RZ ;  /* 0x000000ffff087224 */ /* 0x002fe400078e00ff */
[----:B--2---:R-:W-:-:S04]  /*1a50*/  IMAD.MOV R12, RZ, RZ, -R9 ;  /* 0x000000ffff0c7224 */ /* 0x004fc800078e0a09 */
[----:B------:R-:W-:-:S04]  /*1a60*/  IMAD R13, R12, R11, RZ ;  /* 0x0000000b0c0d7224 */ /* 0x000fc800078e02ff */
[----:B------:R-:W-:-:S06]  /*1a70*/  IMAD.HI.U32 R9, R9, R13, R8 ;  /* 0x0000000d09097227 */ /* 0x000fcc00078e0008 */
[----:B------:R-:W-:-:S04]  /*1a80*/  IMAD.HI.U32 R9, R9, R2, RZ ;  /* 0x0000000209097227 */ /* 0x000fc800078e00ff */
[----:B------:R-:W-:-:S04]  /*1a90*/  IMAD.MOV R9, RZ, RZ, -R9 ;  /* 0x000000ffff097224 */ /* 0x000fc800078e0a09 */
[----:B------:R-:W-:-:S05]  /*1aa0*/  IMAD R2, R11, R9, R2 ;  /* 0x000000090b027224 */ /* 0x000fca00078e0202 */
[----:B------:R-:W-:-:S13]  /*1ab0*/  ISETP.GT.U32.AND P0, PT, R11, R2, PT ;  /* 0x000000020b00720c */ /* 0x000fda0003f04070 */
[----:B------:R-:W-:Y:S01]  /*1ac0*/  @!P0 IMAD.IADD R2, R2, 0x1, -R11 ;  /* 0x0000000102028824 */ /* 0x000fe200078e0a0b */
[----:B------:R-:W-:-:S04]  /*1ad0*/  ISETP.NE.AND P0, PT, R14, RZ, PT ;  /* 0x000000ff0e00720c */ /* 0x000fc80003f05270 */
[----:B------:R-:W-:-:S13]  /*1ae0*/  ISETP.GT.U32.AND P1, PT, R11, R2, PT ;  /* 0x000000020b00720c */ /* 0x000fda0003f24070 */
[----:B------:R-:W-:-:S05]  /*1af0*/  @!P1 IMAD.IADD R2, R2, 0x1, -R11 ;  /* 0x0000000102029824 */ /* 0x000fca00078e0a0b */
[----:B------:R-:W-:-:S05]  /*1b00*/  MOV R0, R2 ;  /* 0x0000000200007202 */ /* 0x000fca0000000f00 */
[----:B------:R-:W-:Y:S01]  /*1b10*/  @!P2 IMAD.MOV R0, RZ, RZ, -R0 ;  /* 0x000000ffff00a224 */ /* 0x000fe200078e0a00 */
[----:B------:R-:W-:-:S05]  /*1b20*/  @!P0 LOP3.LUT R0, RZ, R14, RZ, 0x33, !PT ;  /* 0x0000000eff008212 */ /* 0x000fca00078e33ff */
[----:B------:R-:W-:-:S05]  /*1b30*/  IMAD.IADD R0, R1, 0x1, R0 ;  /* 0x0000000101007824 */ /* 0x000fca00078e0200 */
[----:B------:R-:W2:Y:S01]  /*1b40*/  LDL.S8 R9, [R0+0x200] ;  /* 0x0002000000097983 */ /* 0x000ea20000100200 */
[----:B------:R-:W-:-:S05]  /*1b50*/  LOP3.LUT R7, R7, 0x80, RZ, 0xfc, !PT ;  /* 0x0000008007077812 */ /* 0x000fca00078efcff */
[----:B------:R1:W-:Y:S01]  /*1b60*/  STL.U8 [R6+0x200], R7 ;  /* 0x0002000706007387 */ /* 0x0003e20000100000 */
[----:B--2---:R-:W-:-:S05]  /*1b70*/  LOP3.LUT R9, R9, 0xffffff7f, RZ, 0xc0, !PT ;  /* 0xffffff7f09097812 */ /* 0x004fca00078ec0ff */
[----:B------:R1:W-:Y:S02]  /*1b80*/  STG.E desc[UR8][R4.64], R9 ;  /* 0x0000000904007986 */ /* 0x0003e4000c101908 */
.L_x_20:
[----:B------:R-:W-:Y:S05]  /*1b90*/  BSYNC.RECONVERGENT B0 ;  /* 0x0000000000007941 */ /* 0x000fea0003800200 */
.L_x_17:
[----:B-12---:R-:W1:Y:S08]  /*1ba0*/  LDC.64 R6, c[0x0][0x380] ;  /* 0x0000e000ff067b82 */ /* 0x006e700000000a00 */
[----:B---34-:R-:W2:Y:S01]  /*1bb0*/  LDC.64 R4, c[0x0][0x390] ;  /* 0x0000e400ff047b82 */ /* 0x018ea20000000a00 */
[----:B-1----:R-:W-:-:S06]  /*1bc0*/  IMAD.WIDE R2, R3, 0x4, R6 ;  /* 0x0000000403027825 */ /* 0x002fcc00078e0206 */
[----:B------:R-:W3:Y:S04]  /*1bd0*/  LDG.E R2, desc[UR8][R2.64] ;  /* 0x0000000802027981 */ /* 0x000ee8000c1e1900 */
[----:B--2---:R-:W2:Y:S01]  /*1be0*/  LDG.E R0, desc[UR8][R4.64] ;  /* 0x0000000804007981 */ /* 0x004ea2000c1e1900 */
[----:B------:R-:W-:Y:S02]  /*1bf0*/  VOTEU.ANY UR4, UPT, PT ;  /* 0x0000000000047886 */ /* 0x000fe400038e0100 */
[----:B------:R-:W-:Y:S01]  /*1c00*/  UFLO.U32 UR4, UR4 ;  /* 0x00000004000472bd */ /* 0x000fe200080e0000 */
[----:B------:R-:W1:Y:S01]  /*1c10*/  S2R R7, SR_LANEID ;  /* 0x0000000000077919 */ /* 0x000e620000000000 */
[----:B---3-5:R-:W-:Y:S01]  /*1c20*/  ISETP.NE.AND P0, PT, R9, R2, PT ;  /* 0x000000020900720c */ /* 0x028fe20003f05270 */
[----:B--2---:R-:W-:-:S12]  /*1c30*/  VIADD R6, R0, 0x1 ;  /* 0x0000000100067836 */ /* 0x004fd80000000000 */
[----:B------:R-:W-:Y:S01]  /*1c40*/  @P0 IMAD.MOV R6, RZ, RZ, R0 ;  /* 0x000000ffff060224 */ /* 0x000fe200078e0200 */
[----:B-1----:R-:W-:-:S03]  /*1c50*/  ISETP.EQ.U32.AND P0, PT, R7, UR4, PT ;  /* 0x0000000407007c0c */ /* 0x002fc6000bf02070 */
[----:B------:R-:W1:Y:S02]  /*1c60*/  REDUX.SUM UR6, R6 ;  /* 0x00000000060673c4 */ /* 0x000e64000000c000 */
[----:B-1----:R-:W-:-:S08]  /*1c70*/  IMAD.U32 R7, RZ, RZ, UR6 ;  /* 0x00000006ff077e24 */ /* 0x002fd0000f8e00ff */
[----:B------:R-:W-:Y:S01]  /*1c80*/  @P0 REDG.E.ADD.STRONG.GPU desc[UR8][R4.64], R7 ;  /* 0x000000070400098e */ /* 0x000fe2000c12e108 */
[----:B------:R-:W-:Y:S05]  /*1c90*/  EXIT ;  /* 0x000000000000794d */ /* 0x000fea0003800000 */
.L_x_21:
[----:B------:R-:W-:-:S00]  /*1ca0*/  BRA `(.L_x_21) ;  /* 0xfffffffc00fc7947 */ /* 0x000fc0000383ffff */
[----:B------:R-:W-:-:S00]  /*1cb0*/  NOP ;  /* 0x0000000000007918 */ /* 0x000fc00000000000 */
        /* <DEDUP_REMOVED lines=12> */
.L_x_22:


//--------------------- .nv.shared.reserved.0     --------------------------
	.section	.nv.shared.reserved.0,"aw",@nobits
	.weak		__nv_reservedSMEM_offset_0_alias
	.size		__nv_reservedSMEM_offset_0_alias, 0, 64
	.other		__nv_reservedSMEM_offset_0_alias,@"STO_CUDA_RESERVED_SHARED STV_DEFAULT"
__nv_reservedSMEM_offset_0_alias:
	.zero		0
	.zero		64


//--------------------- .nv.constant0._Z12best_shufflePKiPiS1_i --------------------------
	.section	.nv.constant0._Z12best_shufflePKiPiS1_i,"a",@progbits
	.sectionflags	@""
	.align	4
.nv.constant0._Z12best_shufflePKiPiS1_i:
	.zero		924


//--------------------- SYMBOLS --------------------------

	.type		.nv.reservedSmem.offset0,@object
	.size		.nv.reservedSmem.offset0,0x4
